//
// Generated by NVIDIA NVVM Compiler
//
// Compiler Build ID: CL-36424714
// Cuda compilation tools, release 13.0, V13.0.88
// Based on NVVM 20.0.0
//

.version 9.0
.target sm_100
.address_size 64

	// .globl	_Z5tracePK6SpherejP4Vec3jj
.func  (.param .b64 func_retval0) __internal_accurate_pow
(
	.param .b64 __internal_accurate_pow_param_0
)
;
.extern .shared .align 16 .b8 s_spheres[];

.visible .entry _Z5tracePK6SpherejP4Vec3jj(
	.param .u64 .ptr .align 1 _Z5tracePK6SpherejP4Vec3jj_param_0,
	.param .u32 _Z5tracePK6SpherejP4Vec3jj_param_1,
	.param .u64 .ptr .align 1 _Z5tracePK6SpherejP4Vec3jj_param_2,
	.param .u32 _Z5tracePK6SpherejP4Vec3jj_param_3,
	.param .u32 _Z5tracePK6SpherejP4Vec3jj_param_4
)
{
	.local .align 4 .b8 	__local_depot0[264];
	.reg .b64 	%SP;
	.reg .b64 	%SPL;
	.reg .pred 	%p<80>;
	.reg .b32 	%r<131>;
	.reg .b32 	%f<463>;
	.reg .b64 	%rd<69>;
	.reg .b64 	%fd<33>;

	mov.u64 	%SPL, __local_depot0;
	ld.param.u64 	%rd31, [_Z5tracePK6SpherejP4Vec3jj_param_0];
	ld.param.u32 	%r54, [_Z5tracePK6SpherejP4Vec3jj_param_1];
	ld.param.u32 	%r55, [_Z5tracePK6SpherejP4Vec3jj_param_3];
	ld.param.u32 	%r56, [_Z5tracePK6SpherejP4Vec3jj_param_4];
	cvta.to.global.u64 	%rd1, %rd31;
	add.u64 	%rd2, %SPL, 0;
	add.u64 	%rd3, %SPL, 132;
	mov.u32 	%r57, %ctaid.x;
	mov.u32 	%r58, %ntid.x;
	mov.u32 	%r59, %tid.x;
	mad.lo.s32 	%r1, %r57, %r58, %r59;
	mov.u32 	%r60, %ctaid.y;
	mov.u32 	%r61, %ntid.y;
	mov.u32 	%r62, %tid.y;
	mad.lo.s32 	%r2, %r60, %r61, %r62;
	mad.lo.s32 	%r3, %r62, %r58, %r59;
	mul.lo.s32 	%r4, %r58, %r61;
	setp.ge.u32 	%p4, %r3, %r54;
	@%p4 bra 	$L__BB0_2;
	mov.u32 	%r63, s_spheres;
	mad.lo.s32 	%r64, %r3, 52, %r63;
	mul.wide.u32 	%rd34, %r3, 52;
	add.s64 	%rd35, %rd1, %rd34;
	ld.global.u32 	%r65, [%rd35];
	ld.global.f32 	%f154, [%rd35+4];
	ld.global.f32 	%f155, [%rd35+8];
	ld.global.f32 	%f156, [%rd35+12];
	ld.global.f32 	%f157, [%rd35+16];
	ld.global.f32 	%f158, [%rd35+20];
	ld.global.f32 	%f159, [%rd35+24];
	ld.global.f32 	%f160, [%rd35+28];
	ld.global.f32 	%f161, [%rd35+32];
	ld.global.f32 	%f162, [%rd35+36];
	ld.global.f32 	%f163, [%rd35+40];
	ld.global.f32 	%f164, [%rd35+44];
	ld.global.f32 	%f165, [%rd35+48];
	st.shared.u32 	[%r64], %r65;
	st.shared.f32 	[%r64+4], %f154;
	st.shared.f32 	[%r64+8], %f155;
	st.shared.f32 	[%r64+12], %f156;
	st.shared.f32 	[%r64+16], %f157;
	st.shared.f32 	[%r64+20], %f158;
	st.shared.f32 	[%r64+24], %f159;
	st.shared.f32 	[%r64+28], %f160;
	st.shared.f32 	[%r64+32], %f161;
	st.shared.f32 	[%r64+36], %f162;
	st.shared.f32 	[%r64+40], %f163;
	st.shared.f32 	[%r64+44], %f164;
	st.shared.f32 	[%r64+48], %f165;
$L__BB0_2:
	setp.ge.u32 	%p5, %r4, %r54;
	setp.ne.s32 	%p6, %r3, 0;
	or.pred  	%p7, %p6, %p5;
	@%p7 bra 	$L__BB0_9;
	sub.s32 	%r66, %r54, %r4;
	and.b32  	%r5, %r66, 3;
	setp.eq.s32 	%p8, %r5, 0;
	mov.u32 	%r110, %r4;
	@%p8 bra 	$L__BB0_6;
	mov.b32 	%r109, 0;
	mov.u32 	%r68, s_spheres;
	mov.u32 	%r110, %r4;
$L__BB0_5:
	.pragma "nounroll";
	mad.lo.s32 	%r69, %r110, 52, %r68;
	mul.wide.u32 	%rd36, %r110, 52;
	add.s64 	%rd37, %rd1, %rd36;
	ld.global.u32 	%r70, [%rd37];
	ld.global.f32 	%f166, [%rd37+4];
	ld.global.f32 	%f167, [%rd37+8];
	ld.global.f32 	%f168, [%rd37+12];
	ld.global.f32 	%f169, [%rd37+16];
	ld.global.f32 	%f170, [%rd37+20];
	ld.global.f32 	%f171, [%rd37+24];
	ld.global.f32 	%f172, [%rd37+28];
	ld.global.f32 	%f173, [%rd37+32];
	ld.global.f32 	%f174, [%rd37+36];
	ld.global.f32 	%f175, [%rd37+40];
	ld.global.f32 	%f176, [%rd37+44];
	ld.global.f32 	%f177, [%rd37+48];
	st.shared.u32 	[%r69], %r70;
	st.shared.f32 	[%r69+4], %f166;
	st.shared.f32 	[%r69+8], %f167;
	st.shared.f32 	[%r69+12], %f168;
	st.shared.f32 	[%r69+16], %f169;
	st.shared.f32 	[%r69+20], %f170;
	st.shared.f32 	[%r69+24], %f171;
	st.shared.f32 	[%r69+28], %f172;
	st.shared.f32 	[%r69+32], %f173;
	st.shared.f32 	[%r69+36], %f174;
	st.shared.f32 	[%r69+40], %f175;
	st.shared.f32 	[%r69+44], %f176;
	st.shared.f32 	[%r69+48], %f177;
	add.s32 	%r110, %r110, 1;
	add.s32 	%r109, %r109, 1;
	setp.ne.s32 	%p9, %r109, %r5;
	@%p9 bra 	$L__BB0_5;
$L__BB0_6:
	sub.s32 	%r71, %r4, %r54;
	setp.gt.u32 	%p10, %r71, -4;
	@%p10 bra 	$L__BB0_9;
	mov.u32 	%r72, s_spheres;
$L__BB0_8:
	mad.lo.s32 	%r73, %r110, 52, %r72;
	mul.wide.u32 	%rd38, %r110, 52;
	add.s64 	%rd39, %rd1, %rd38;
	ld.global.u32 	%r74, [%rd39];
	ld.global.f32 	%f178, [%rd39+4];
	ld.global.f32 	%f179, [%rd39+8];
	ld.global.f32 	%f180, [%rd39+12];
	ld.global.f32 	%f181, [%rd39+16];
	ld.global.f32 	%f182, [%rd39+20];
	ld.global.f32 	%f183, [%rd39+24];
	ld.global.f32 	%f184, [%rd39+28];
	ld.global.f32 	%f185, [%rd39+32];
	ld.global.f32 	%f186, [%rd39+36];
	ld.global.f32 	%f187, [%rd39+40];
	ld.global.f32 	%f188, [%rd39+44];
	ld.global.f32 	%f189, [%rd39+48];
	st.shared.u32 	[%r73], %r74;
	st.shared.f32 	[%r73+4], %f178;
	st.shared.f32 	[%r73+8], %f179;
	st.shared.f32 	[%r73+12], %f180;
	st.shared.f32 	[%r73+16], %f181;
	st.shared.f32 	[%r73+20], %f182;
	st.shared.f32 	[%r73+24], %f183;
	st.shared.f32 	[%r73+28], %f184;
	st.shared.f32 	[%r73+32], %f185;
	st.shared.f32 	[%r73+36], %f186;
	st.shared.f32 	[%r73+40], %f187;
	st.shared.f32 	[%r73+44], %f188;
	st.shared.f32 	[%r73+48], %f189;
	ld.global.u32 	%r75, [%rd39+52];
	ld.global.f32 	%f190, [%rd39+56];
	ld.global.f32 	%f191, [%rd39+60];
	ld.global.f32 	%f192, [%rd39+64];
	ld.global.f32 	%f193, [%rd39+68];
	ld.global.f32 	%f194, [%rd39+72];
	ld.global.f32 	%f195, [%rd39+76];
	ld.global.f32 	%f196, [%rd39+80];
	ld.global.f32 	%f197, [%rd39+84];
	ld.global.f32 	%f198, [%rd39+88];
	ld.global.f32 	%f199, [%rd39+92];
	ld.global.f32 	%f200, [%rd39+96];
	ld.global.f32 	%f201, [%rd39+100];
	st.shared.u32 	[%r73+52], %r75;
	st.shared.f32 	[%r73+56], %f190;
	st.shared.f32 	[%r73+60], %f191;
	st.shared.f32 	[%r73+64], %f192;
	st.shared.f32 	[%r73+68], %f193;
	st.shared.f32 	[%r73+72], %f194;
	st.shared.f32 	[%r73+76], %f195;
	st.shared.f32 	[%r73+80], %f196;
	st.shared.f32 	[%r73+84], %f197;
	st.shared.f32 	[%r73+88], %f198;
	st.shared.f32 	[%r73+92], %f199;
	st.shared.f32 	[%r73+96], %f200;
	st.shared.f32 	[%r73+100], %f201;
	ld.global.u32 	%r76, [%rd39+104];
	ld.global.f32 	%f202, [%rd39+108];
	ld.global.f32 	%f203, [%rd39+112];
	ld.global.f32 	%f204, [%rd39+116];
	ld.global.f32 	%f205, [%rd39+120];
	ld.global.f32 	%f206, [%rd39+124];
	ld.global.f32 	%f207, [%rd39+128];
	ld.global.f32 	%f208, [%rd39+132];
	ld.global.f32 	%f209, [%rd39+136];
	ld.global.f32 	%f210, [%rd39+140];
	ld.global.f32 	%f211, [%rd39+144];
	ld.global.f32 	%f212, [%rd39+148];
	ld.global.f32 	%f213, [%rd39+152];
	st.shared.u32 	[%r73+104], %r76;
	st.shared.f32 	[%r73+108], %f202;
	st.shared.f32 	[%r73+112], %f203;
	st.shared.f32 	[%r73+116], %f204;
	st.shared.f32 	[%r73+120], %f205;
	st.shared.f32 	[%r73+124], %f206;
	st.shared.f32 	[%r73+128], %f207;
	st.shared.f32 	[%r73+132], %f208;
	st.shared.f32 	[%r73+136], %f209;
	st.shared.f32 	[%r73+140], %f210;
	st.shared.f32 	[%r73+144], %f211;
	st.shared.f32 	[%r73+148], %f212;
	st.shared.f32 	[%r73+152], %f213;
	ld.global.u32 	%r77, [%rd39+156];
	ld.global.f32 	%f214, [%rd39+160];
	ld.global.f32 	%f215, [%rd39+164];
	ld.global.f32 	%f216, [%rd39+168];
	ld.global.f32 	%f217, [%rd39+172];
	ld.global.f32 	%f218, [%rd39+176];
	ld.global.f32 	%f219, [%rd39+180];
	ld.global.f32 	%f220, [%rd39+184];
	ld.global.f32 	%f221, [%rd39+188];
	ld.global.f32 	%f222, [%rd39+192];
	ld.global.f32 	%f223, [%rd39+196];
	ld.global.f32 	%f224, [%rd39+200];
	ld.global.f32 	%f225, [%rd39+204];
	st.shared.u32 	[%r73+156], %r77;
	st.shared.f32 	[%r73+160], %f214;
	st.shared.f32 	[%r73+164], %f215;
	st.shared.f32 	[%r73+168], %f216;
	st.shared.f32 	[%r73+172], %f217;
	st.shared.f32 	[%r73+176], %f218;
	st.shared.f32 	[%r73+180], %f219;
	st.shared.f32 	[%r73+184], %f220;
	st.shared.f32 	[%r73+188], %f221;
	st.shared.f32 	[%r73+192], %f222;
	st.shared.f32 	[%r73+196], %f223;
	st.shared.f32 	[%r73+200], %f224;
	st.shared.f32 	[%r73+204], %f225;
	add.s32 	%r110, %r110, 4;
	setp.ne.s32 	%p11, %r110, %r54;
	@%p11 bra 	$L__BB0_8;
$L__BB0_9:
	bar.sync 	0;
	setp.ge.u32 	%p12, %r1, %r55;
	setp.ge.u32 	%p13, %r2, %r56;
	or.pred  	%p14, %p12, %p13;
	@%p14 bra 	$L__BB0_70;
	cvt.rn.f32.u32 	%f227, %r55;
	cvt.rn.f32.u32 	%f228, %r56;
	div.rn.f32 	%f229, %f227, %f228;
	cvt.rn.f64.u32 	%fd7, %r1;
	add.f64 	%fd8, %fd7, 0d3FE0000000000000;
	cvt.f64.f32 	%fd9, %f227;
	div.rn.f64 	%fd10, %fd8, %fd9;
	fma.rn.f64 	%fd11, %fd10, 0d4000000000000000, 0dBFF0000000000000;
	mul.f64 	%fd12, %fd11, 0d3FD1261460000000;
	cvt.f64.f32 	%fd13, %f229;
	mul.f64 	%fd14, %fd12, %fd13;
	cvt.rn.f32.f64 	%f418, %fd14;
	cvt.rn.f64.u32 	%fd15, %r2;
	add.f64 	%fd16, %fd15, 0d3FE0000000000000;
	cvt.f64.f32 	%fd17, %f228;
	div.rn.f64 	%fd18, %fd16, %fd17;
	add.f64 	%fd19, %fd18, %fd18;
	mov.f64 	%fd20, 0d3FF0000000000000;
	sub.f64 	%fd21, %fd20, %fd19;
	mul.f64 	%fd22, %fd21, 0d3FD1261460000000;
	cvt.rn.f32.f64 	%f419, %fd22;
	mul.f32 	%f230, %f419, %f419;
	fma.rn.f32 	%f231, %f418, %f418, %f230;
	add.f32 	%f3, %f231, 0f3F800000;
	setp.leu.f32 	%p15, %f3, 0f00000000;
	mov.f32 	%f420, 0fBF800000;
	@%p15 bra 	$L__BB0_12;
	sqrt.rn.f32 	%f232, %f3;
	rcp.rn.f32 	%f233, %f232;
	mul.f32 	%f418, %f233, %f418;
	mul.f32 	%f419, %f233, %f419;
	neg.f32 	%f420, %f233;
$L__BB0_12:
	mov.b32 	%r113, 0;
	st.local.u32 	[%rd2], %r113;
	st.local.u32 	[%rd2+4], %r113;
	add.s64 	%rd4, %rd2, 8;
	st.local.u32 	[%rd2+8], %r113;
	st.local.u32 	[%rd2+12], %r113;
	st.local.u32 	[%rd2+16], %r113;
	st.local.u32 	[%rd2+20], %r113;
	st.local.u32 	[%rd2+24], %r113;
	st.local.u32 	[%rd2+28], %r113;
	st.local.u32 	[%rd2+32], %r113;
	st.local.u32 	[%rd2+36], %r113;
	st.local.u32 	[%rd2+40], %r113;
	st.local.u32 	[%rd2+44], %r113;
	st.local.u32 	[%rd2+48], %r113;
	st.local.u32 	[%rd2+52], %r113;
	st.local.u32 	[%rd2+56], %r113;
	st.local.u32 	[%rd2+60], %r113;
	st.local.u32 	[%rd2+64], %r113;
	st.local.u32 	[%rd2+68], %r113;
	st.local.u32 	[%rd2+72], %r113;
	st.local.u32 	[%rd2+76], %r113;
	st.local.u32 	[%rd2+80], %r113;
	st.local.u32 	[%rd2+84], %r113;
	st.local.u32 	[%rd2+88], %r113;
	st.local.u32 	[%rd2+92], %r113;
	st.local.u32 	[%rd2+96], %r113;
	st.local.u32 	[%rd2+100], %r113;
	st.local.u32 	[%rd2+104], %r113;
	st.local.u32 	[%rd2+108], %r113;
	st.local.u32 	[%rd2+112], %r113;
	st.local.u32 	[%rd2+116], %r113;
	st.local.u32 	[%rd2+120], %r113;
	st.local.u32 	[%rd2+124], %r113;
	st.local.u32 	[%rd2+128], %r113;
	st.local.u32 	[%rd3], %r113;
	st.local.u32 	[%rd3+4], %r113;
	add.s64 	%rd5, %rd3, 8;
	st.local.u32 	[%rd3+8], %r113;
	st.local.u32 	[%rd3+12], %r113;
	st.local.u32 	[%rd3+16], %r113;
	st.local.u32 	[%rd3+20], %r113;
	st.local.u32 	[%rd3+24], %r113;
	st.local.u32 	[%rd3+28], %r113;
	st.local.u32 	[%rd3+32], %r113;
	st.local.u32 	[%rd3+36], %r113;
	st.local.u32 	[%rd3+40], %r113;
	st.local.u32 	[%rd3+44], %r113;
	st.local.u32 	[%rd3+48], %r113;
	st.local.u32 	[%rd3+52], %r113;
	st.local.u32 	[%rd3+56], %r113;
	st.local.u32 	[%rd3+60], %r113;
	st.local.u32 	[%rd3+64], %r113;
	st.local.u32 	[%rd3+68], %r113;
	st.local.u32 	[%rd3+72], %r113;
	st.local.u32 	[%rd3+76], %r113;
	st.local.u32 	[%rd3+80], %r113;
	st.local.u32 	[%rd3+84], %r113;
	st.local.u32 	[%rd3+88], %r113;
	st.local.u32 	[%rd3+92], %r113;
	st.local.u32 	[%rd3+96], %r113;
	st.local.u32 	[%rd3+100], %r113;
	st.local.u32 	[%rd3+104], %r113;
	st.local.u32 	[%rd3+108], %r113;
	st.local.u32 	[%rd3+112], %r113;
	st.local.u32 	[%rd3+116], %r113;
	st.local.u32 	[%rd3+120], %r113;
	st.local.u32 	[%rd3+124], %r113;
	st.local.u32 	[%rd3+128], %r113;
	mov.f64 	%fd23, 0d4008000000000000;
	{
	.reg .b32 %temp; 
	mov.b64 	{%temp, %r13}, %fd23;
	}
	and.b32  	%r80, %r13, 2146435072;
	setp.eq.s32 	%p16, %r80, 1073741824;
	setp.lt.s32 	%p17, %r13, 0;
	selp.b32 	%r14, 0, 2146435072, %p17;
	and.b32  	%r81, %r13, 2147483647;
	setp.ne.s32 	%p18, %r81, 1071644672;
	and.pred  	%p1, %p16, %p18;
	and.b32  	%r15, %r54, 3;
	mov.f32 	%f421, 0f00000000;
	mov.b32 	%r112, -1;
	mov.f32 	%f422, %f421;
	mov.f32 	%f423, %f421;
$L__BB0_13:
	setp.eq.s32 	%p20, %r54, 0;
	mov.pred 	%p79, -1;
	mov.b32 	%r126, 0;
	mov.f32 	%f433, 0f7F800000;
	@%p20 bra 	$L__BB0_49;
	setp.lt.u32 	%p21, %r54, 4;
	mov.f32 	%f433, 0f7F800000;
	mov.b32 	%r122, 0;
	mov.b64 	%rd59, 0;
	mov.u32 	%r126, %r122;
	@%p21 bra 	$L__BB0_33;
	mov.u32 	%r88, s_spheres;
	add.s32 	%r114, %r88, 176;
	cvt.u64.u32 	%rd44, %r88;
	cvta.shared.u64 	%rd56, %rd44;
	and.b32  	%r89, %r54, -4;
	neg.s32 	%r115, %r89;
	mov.f32 	%f433, 0f7F800000;
	mov.b32 	%r126, 0;
	mov.b64 	%rd59, 0;
$L__BB0_16:
	ld.shared.f32 	%f239, [%r114+-172];
	sub.f32 	%f17, %f239, %f421;
	ld.shared.v2.f32 	{%f240, %f241}, [%r114+-168];
	sub.f32 	%f18, %f240, %f422;
	sub.f32 	%f19, %f241, %f423;
	mul.f32 	%f242, %f419, %f18;
	fma.rn.f32 	%f243, %f418, %f17, %f242;
	fma.rn.f32 	%f20, %f420, %f19, %f243;
	setp.lt.f32 	%p22, %f20, 0f00000000;
	@%p22 bra 	$L__BB0_20;
	mul.f32 	%f244, %f18, %f18;
	fma.rn.f32 	%f245, %f17, %f17, %f244;
	fma.rn.f32 	%f246, %f19, %f19, %f245;
	mul.f32 	%f247, %f20, %f20;
	sub.f32 	%f21, %f246, %f247;
	ld.shared.f32 	%f22, [%r114+-156];
	setp.gt.f32 	%p23, %f21, %f22;
	@%p23 bra 	$L__BB0_20;
	sub.f32 	%f248, %f22, %f21;
	sqrt.rn.f32 	%f249, %f248;
	sub.f32 	%f250, %f20, %f249;
	add.f32 	%f251, %f20, %f249;
	setp.lt.f32 	%p24, %f250, 0f00000000;
	selp.f32 	%f23, %f251, %f250, %p24;
	setp.geu.f32 	%p25, %f23, %f433;
	@%p25 bra 	$L__BB0_20;
	add.s32 	%r126, %r114, -176;
	mov.f32 	%f433, %f23;
	mov.u64 	%rd59, %rd56;
$L__BB0_20:
	ld.shared.v2.f32 	{%f252, %f253}, [%r114+-120];
	sub.f32 	%f25, %f252, %f421;
	sub.f32 	%f26, %f253, %f422;
	ld.shared.f32 	%f254, [%r114+-112];
	sub.f32 	%f27, %f254, %f423;
	mul.f32 	%f255, %f419, %f26;
	fma.rn.f32 	%f256, %f418, %f25, %f255;
	fma.rn.f32 	%f28, %f420, %f27, %f256;
	setp.lt.f32 	%p26, %f28, 0f00000000;
	@%p26 bra 	$L__BB0_24;
	mul.f32 	%f257, %f26, %f26;
	fma.rn.f32 	%f258, %f25, %f25, %f257;
	fma.rn.f32 	%f259, %f27, %f27, %f258;
	mul.f32 	%f260, %f28, %f28;
	sub.f32 	%f29, %f259, %f260;
	ld.shared.f32 	%f30, [%r114+-104];
	setp.gt.f32 	%p27, %f29, %f30;
	@%p27 bra 	$L__BB0_24;
	sub.f32 	%f261, %f30, %f29;
	sqrt.rn.f32 	%f262, %f261;
	sub.f32 	%f263, %f28, %f262;
	add.f32 	%f264, %f28, %f262;
	setp.lt.f32 	%p28, %f263, 0f00000000;
	selp.f32 	%f31, %f264, %f263, %p28;
	setp.geu.f32 	%p29, %f31, %f433;
	@%p29 bra 	$L__BB0_24;
	add.s64 	%rd59, %rd56, 52;
	add.s32 	%r126, %r114, -124;
	mov.f32 	%f433, %f31;
$L__BB0_24:
	ld.shared.f32 	%f265, [%r114+-68];
	sub.f32 	%f33, %f265, %f421;
	ld.shared.v2.f32 	{%f266, %f267}, [%r114+-64];
	sub.f32 	%f34, %f266, %f422;
	sub.f32 	%f35, %f267, %f423;
	mul.f32 	%f268, %f419, %f34;
	fma.rn.f32 	%f269, %f418, %f33, %f268;
	fma.rn.f32 	%f36, %f420, %f35, %f269;
	setp.lt.f32 	%p30, %f36, 0f00000000;
	@%p30 bra 	$L__BB0_28;
	mul.f32 	%f270, %f34, %f34;
	fma.rn.f32 	%f271, %f33, %f33, %f270;
	fma.rn.f32 	%f272, %f35, %f35, %f271;
	mul.f32 	%f273, %f36, %f36;
	sub.f32 	%f37, %f272, %f273;
	ld.shared.f32 	%f38, [%r114+-52];
	setp.gt.f32 	%p31, %f37, %f38;
	@%p31 bra 	$L__BB0_28;
	sub.f32 	%f274, %f38, %f37;
	sqrt.rn.f32 	%f275, %f274;
	sub.f32 	%f276, %f36, %f275;
	add.f32 	%f277, %f36, %f275;
	setp.lt.f32 	%p32, %f276, 0f00000000;
	selp.f32 	%f39, %f277, %f276, %p32;
	setp.geu.f32 	%p33, %f39, %f433;
	@%p33 bra 	$L__BB0_28;
	add.s64 	%rd59, %rd56, 104;
	add.s32 	%r126, %r114, -72;
	mov.f32 	%f433, %f39;
$L__BB0_28:
	.pragma "used_bytes_mask 4095";
	ld.shared.v4.f32 	{%f278, %f279, %f280, %f281}, [%r114+-16];
	sub.f32 	%f41, %f278, %f421;
	sub.f32 	%f42, %f279, %f422;
	sub.f32 	%f43, %f280, %f423;
	mul.f32 	%f282, %f419, %f42;
	fma.rn.f32 	%f283, %f418, %f41, %f282;
	fma.rn.f32 	%f44, %f420, %f43, %f283;
	setp.lt.f32 	%p34, %f44, 0f00000000;
	@%p34 bra 	$L__BB0_32;
	mul.f32 	%f284, %f42, %f42;
	fma.rn.f32 	%f285, %f41, %f41, %f284;
	fma.rn.f32 	%f286, %f43, %f43, %f285;
	mul.f32 	%f287, %f44, %f44;
	sub.f32 	%f45, %f286, %f287;
	ld.shared.f32 	%f46, [%r114];
	setp.gt.f32 	%p35, %f45, %f46;
	@%p35 bra 	$L__BB0_32;
	sub.f32 	%f288, %f46, %f45;
	sqrt.rn.f32 	%f289, %f288;
	sub.f32 	%f290, %f44, %f289;
	add.f32 	%f291, %f44, %f289;
	setp.lt.f32 	%p36, %f290, 0f00000000;
	selp.f32 	%f47, %f291, %f290, %p36;
	setp.geu.f32 	%p37, %f47, %f433;
	@%p37 bra 	$L__BB0_32;
	add.s64 	%rd59, %rd56, 156;
	add.s32 	%r126, %r114, -20;
	mov.f32 	%f433, %f47;
$L__BB0_32:
	and.b32  	%r122, %r54, -4;
	add.s32 	%r115, %r115, 4;
	add.s64 	%rd56, %rd56, 208;
	add.s32 	%r114, %r114, 208;
	setp.ne.s32 	%p38, %r115, 0;
	@%p38 bra 	$L__BB0_16;
$L__BB0_33:
	setp.eq.s32 	%p39, %r15, 0;
	@%p39 bra 	$L__BB0_48;
	mov.u32 	%r90, s_spheres;
	mad.lo.s32 	%r36, %r122, 52, %r90;
	ld.shared.f32 	%f292, [%r36+4];
	sub.f32 	%f51, %f292, %f421;
	ld.shared.f32 	%f293, [%r36+8];
	sub.f32 	%f52, %f293, %f422;
	ld.shared.f32 	%f294, [%r36+12];
	sub.f32 	%f53, %f294, %f423;
	mul.f32 	%f295, %f419, %f52;
	fma.rn.f32 	%f296, %f418, %f51, %f295;
	fma.rn.f32 	%f54, %f420, %f53, %f296;
	setp.lt.f32 	%p40, %f54, 0f00000000;
	mul.wide.u32 	%rd45, %r122, 52;
	cvt.u64.u32 	%rd46, %r90;
	cvta.shared.u64 	%rd47, %rd46;
	add.s64 	%rd18, %rd47, %rd45;
	@%p40 bra 	$L__BB0_38;
	mul.f32 	%f297, %f52, %f52;
	fma.rn.f32 	%f298, %f51, %f51, %f297;
	fma.rn.f32 	%f299, %f53, %f53, %f298;
	mul.f32 	%f300, %f54, %f54;
	sub.f32 	%f55, %f299, %f300;
	ld.shared.f32 	%f56, [%r36+20];
	setp.gt.f32 	%p41, %f55, %f56;
	@%p41 bra 	$L__BB0_38;
	sub.f32 	%f301, %f56, %f55;
	sqrt.rn.f32 	%f302, %f301;
	sub.f32 	%f303, %f54, %f302;
	add.f32 	%f304, %f54, %f302;
	setp.lt.f32 	%p42, %f303, 0f00000000;
	selp.f32 	%f57, %f304, %f303, %p42;
	setp.geu.f32 	%p43, %f57, %f433;
	@%p43 bra 	$L__BB0_38;
	mov.f32 	%f433, %f57;
	mov.u32 	%r126, %r36;
	mov.u64 	%rd59, %rd18;
$L__BB0_38:
	setp.eq.s32 	%p44, %r15, 1;
	@%p44 bra 	$L__BB0_48;
	ld.shared.f32 	%f305, [%r36+56];
	sub.f32 	%f59, %f305, %f421;
	ld.shared.f32 	%f306, [%r36+60];
	sub.f32 	%f60, %f306, %f422;
	ld.shared.f32 	%f307, [%r36+64];
	sub.f32 	%f61, %f307, %f423;
	mul.f32 	%f308, %f419, %f60;
	fma.rn.f32 	%f309, %f418, %f59, %f308;
	fma.rn.f32 	%f62, %f420, %f61, %f309;
	setp.lt.f32 	%p45, %f62, 0f00000000;
	@%p45 bra 	$L__BB0_43;
	mul.f32 	%f310, %f60, %f60;
	fma.rn.f32 	%f311, %f59, %f59, %f310;
	fma.rn.f32 	%f312, %f61, %f61, %f311;
	mul.f32 	%f313, %f62, %f62;
	sub.f32 	%f63, %f312, %f313;
	ld.shared.f32 	%f64, [%r36+72];
	setp.gt.f32 	%p46, %f63, %f64;
	@%p46 bra 	$L__BB0_43;
	sub.f32 	%f314, %f64, %f63;
	sqrt.rn.f32 	%f315, %f314;
	sub.f32 	%f316, %f62, %f315;
	add.f32 	%f317, %f62, %f315;
	setp.lt.f32 	%p47, %f316, 0f00000000;
	selp.f32 	%f65, %f317, %f316, %p47;
	setp.geu.f32 	%p48, %f65, %f433;
	@%p48 bra 	$L__BB0_43;
	add.s32 	%r126, %r36, 52;
	add.s64 	%rd59, %rd18, 52;
	mov.f32 	%f433, %f65;
$L__BB0_43:
	setp.eq.s32 	%p49, %r15, 2;
	@%p49 bra 	$L__BB0_48;
	add.s32 	%r40, %r36, 104;
	ld.shared.f32 	%f318, [%r36+108];
	sub.f32 	%f67, %f318, %f421;
	ld.shared.f32 	%f319, [%r36+112];
	sub.f32 	%f68, %f319, %f422;
	ld.shared.f32 	%f320, [%r36+116];
	sub.f32 	%f69, %f320, %f423;
	mul.f32 	%f321, %f419, %f68;
	fma.rn.f32 	%f322, %f418, %f67, %f321;
	fma.rn.f32 	%f70, %f420, %f69, %f322;
	setp.lt.f32 	%p50, %f70, 0f00000000;
	@%p50 bra 	$L__BB0_48;
	mul.f32 	%f323, %f68, %f68;
	fma.rn.f32 	%f324, %f67, %f67, %f323;
	fma.rn.f32 	%f325, %f69, %f69, %f324;
	mul.f32 	%f326, %f70, %f70;
	sub.f32 	%f71, %f325, %f326;
	ld.shared.f32 	%f72, [%r36+124];
	setp.gt.f32 	%p51, %f71, %f72;
	@%p51 bra 	$L__BB0_48;
	sub.f32 	%f327, %f72, %f71;
	sqrt.rn.f32 	%f328, %f327;
	sub.f32 	%f329, %f70, %f328;
	add.f32 	%f330, %f70, %f328;
	setp.lt.f32 	%p52, %f329, 0f00000000;
	selp.f32 	%f73, %f330, %f329, %p52;
	setp.geu.f32 	%p53, %f73, %f433;
	@%p53 bra 	$L__BB0_48;
	add.s64 	%rd59, %rd18, 104;
	mov.f32 	%f433, %f73;
	mov.u32 	%r126, %r40;
$L__BB0_48:
	setp.eq.s64 	%p79, %rd59, 0;
$L__BB0_49:
	mov.f32 	%f460, 0f40000000;
	mov.f32 	%f461, %f460;
	mov.f32 	%f462, %f460;
	@%p79 bra 	$L__BB0_66;
	fma.rn.f32 	%f76, %f418, %f433, %f421;
	fma.rn.f32 	%f77, %f419, %f433, %f422;
	fma.rn.f32 	%f78, %f420, %f433, %f423;
	ld.shared.f32 	%f332, [%r126+4];
	sub.f32 	%f435, %f76, %f332;
	ld.shared.f32 	%f333, [%r126+8];
	sub.f32 	%f436, %f77, %f333;
	ld.shared.f32 	%f334, [%r126+12];
	sub.f32 	%f437, %f78, %f334;
	mul.f32 	%f335, %f436, %f436;
	fma.rn.f32 	%f336, %f435, %f435, %f335;
	fma.rn.f32 	%f82, %f437, %f437, %f336;
	setp.leu.f32 	%p54, %f82, 0f00000000;
	@%p54 bra 	$L__BB0_52;
	sqrt.rn.f32 	%f337, %f82;
	rcp.rn.f32 	%f338, %f337;
	mul.f32 	%f435, %f435, %f338;
	mul.f32 	%f436, %f436, %f338;
	mul.f32 	%f437, %f437, %f338;
$L__BB0_52:
	mul.f32 	%f339, %f419, %f436;
	fma.rn.f32 	%f340, %f418, %f435, %f339;
	fma.rn.f32 	%f341, %f420, %f437, %f340;
	setp.gt.f32 	%p55, %f341, 0f00000000;
	neg.f32 	%f342, %f435;
	neg.f32 	%f343, %f436;
	neg.f32 	%f344, %f437;
	selp.f32 	%f89, %f342, %f435, %p55;
	selp.f32 	%f90, %f343, %f436, %p55;
	selp.f32 	%f91, %f344, %f437, %p55;
	ld.shared.f32 	%f345, [%r126+48];
	setp.gt.f32 	%p56, %f345, 0f00000000;
	setp.lt.u32 	%p57, %r113, 10;
	and.pred  	%p58, %p56, %p57;
	@%p58 bra 	$L__BB0_71;
	setp.eq.s32 	%p59, %r54, 0;
	mov.f32 	%f448, 0f00000000;
	mov.f32 	%f449, %f448;
	mov.f32 	%f450, %f448;
	@%p59 bra 	$L__BB0_65;
	fma.rn.f32 	%f92, %f89, 0f38D1B717, %f76;
	fma.rn.f32 	%f93, %f90, 0f38D1B717, %f77;
	fma.rn.f32 	%f94, %f91, 0f38D1B717, %f78;
	mov.f32 	%f450, 0f00000000;
	mov.b32 	%r128, 0;
	mov.u32 	%r92, s_spheres;
	mov.f32 	%f449, %f450;
	mov.f32 	%f448, %f450;
$L__BB0_55:
	mad.lo.s32 	%r93, %r128, 52, %r92;
	add.s32 	%r47, %r93, 36;
	ld.shared.f32 	%f114, [%r93+36];
	setp.leu.f32 	%p60, %f114, 0f00000000;
	@%p60 bra 	$L__BB0_64;
	ld.shared.f32 	%f348, [%r47+-32];
	sub.f32 	%f446, %f348, %f76;
	ld.shared.f32 	%f349, [%r47+-28];
	sub.f32 	%f445, %f349, %f77;
	ld.shared.f32 	%f350, [%r47+-24];
	sub.f32 	%f444, %f350, %f78;
	mul.f32 	%f351, %f445, %f445;
	fma.rn.f32 	%f352, %f446, %f446, %f351;
	fma.rn.f32 	%f118, %f444, %f444, %f352;
	setp.leu.f32 	%p61, %f118, 0f00000000;
	@%p61 bra 	$L__BB0_58;
	sqrt.rn.f32 	%f353, %f118;
	rcp.rn.f32 	%f354, %f353;
	mul.f32 	%f446, %f446, %f354;
	mul.f32 	%f445, %f445, %f354;
	mul.f32 	%f444, %f444, %f354;
$L__BB0_58:
	mov.b32 	%r129, 0;
$L__BB0_59:
	setp.eq.s32 	%p62, %r128, %r129;
	@%p62 bra 	$L__BB0_62;
	mov.u32 	%r95, s_spheres;
	mad.lo.s32 	%r49, %r129, 52, %r95;
	ld.shared.f32 	%f355, [%r49+4];
	sub.f32 	%f125, %f355, %f92;
	ld.shared.f32 	%f356, [%r49+8];
	sub.f32 	%f126, %f356, %f93;
	ld.shared.f32 	%f357, [%r49+12];
	sub.f32 	%f127, %f357, %f94;
	mul.f32 	%f358, %f445, %f126;
	fma.rn.f32 	%f359, %f446, %f125, %f358;
	fma.rn.f32 	%f128, %f444, %f127, %f359;
	setp.lt.f32 	%p63, %f128, 0f00000000;
	@%p63 bra 	$L__BB0_62;
	mul.f32 	%f361, %f126, %f126;
	fma.rn.f32 	%f362, %f125, %f125, %f361;
	fma.rn.f32 	%f363, %f127, %f127, %f362;
	mul.f32 	%f364, %f128, %f128;
	sub.f32 	%f365, %f363, %f364;
	ld.shared.f32 	%f366, [%r49+20];
	setp.leu.f32 	%p64, %f365, %f366;
	mov.f32 	%f447, 0f00000000;
	@%p64 bra 	$L__BB0_63;
$L__BB0_62:
	add.s32 	%r129, %r129, 1;
	setp.ne.s32 	%p65, %r129, %r54;
	mov.f32 	%f447, 0f3F800000;
	@%p65 bra 	$L__BB0_59;
$L__BB0_63:
	ld.shared.f32 	%f368, [%r126+24];
	mul.f32 	%f369, %f447, %f368;
	ld.shared.f32 	%f370, [%r126+28];
	mul.f32 	%f371, %f447, %f370;
	ld.shared.f32 	%f372, [%r126+32];
	mul.f32 	%f373, %f447, %f372;
	mul.f32 	%f374, %f89, %f446;
	fma.rn.f32 	%f375, %f90, %f445, %f374;
	fma.rn.f32 	%f376, %f91, %f444, %f375;
	max.f32 	%f377, %f376, 0f00000000;
	mul.f32 	%f378, %f377, %f369;
	mul.f32 	%f379, %f377, %f371;
	mul.f32 	%f380, %f377, %f373;
	ld.shared.f32 	%f381, [%r47+4];
	ld.shared.f32 	%f382, [%r47+8];
	fma.rn.f32 	%f448, %f378, %f114, %f448;
	fma.rn.f32 	%f449, %f379, %f381, %f449;
	fma.rn.f32 	%f450, %f380, %f382, %f450;
$L__BB0_64:
	add.s32 	%r128, %r128, 1;
	setp.ne.s32 	%p66, %r128, %r54;
	@%p66 bra 	$L__BB0_55;
$L__BB0_65:
	ld.shared.f32 	%f383, [%r126+36];
	add.f32 	%f460, %f448, %f383;
	ld.shared.f32 	%f384, [%r126+40];
	add.f32 	%f461, %f449, %f384;
	ld.shared.f32 	%f385, [%r126+44];
	add.f32 	%f462, %f450, %f385;
$L__BB0_66:
	setp.eq.s32 	%p77, %r113, 0;
	@%p77 bra 	$L__BB0_69;
	mul.wide.u32 	%rd51, %r112, 12;
	add.s64 	%rd68, %rd4, %rd51;
	add.s64 	%rd67, %rd5, %rd51;
$L__BB0_68:
	add.s32 	%r53, %r113, -1;
	ld.local.f32 	%f409, [%rd68+-8];
	ld.local.f32 	%f410, [%rd68+-4];
	ld.local.f32 	%f411, [%rd68];
	ld.local.f32 	%f412, [%rd67+-8];
	fma.rn.f32 	%f460, %f460, %f409, %f412;
	ld.local.f32 	%f413, [%rd67+-4];
	fma.rn.f32 	%f461, %f461, %f410, %f413;
	ld.local.f32 	%f414, [%rd67];
	fma.rn.f32 	%f462, %f462, %f411, %f414;
	add.s64 	%rd68, %rd68, -12;
	add.s64 	%rd67, %rd67, -12;
	setp.gt.s32 	%p78, %r113, 1;
	mov.u32 	%r113, %r53;
	@%p78 bra 	$L__BB0_68;
$L__BB0_69:
	ld.param.u64 	%rd55, [_Z5tracePK6SpherejP4Vec3jj_param_2];
	mad.lo.s32 	%r107, %r55, %r2, %r1;
	cvta.to.global.u64 	%rd52, %rd55;
	mul.wide.u32 	%rd53, %r107, 12;
	add.s64 	%rd54, %rd52, %rd53;
	st.global.f32 	[%rd54], %f460;
	st.global.f32 	[%rd54+4], %f461;
	st.global.f32 	[%rd54+8], %f462;
$L__BB0_70:
	ret;
$L__BB0_71:
	setp.lt.s32 	%p67, %r13, 0;
	and.b32  	%r96, %r13, 2146435072;
	setp.eq.s32 	%p68, %r96, 1073741824;
	mul.f32 	%f386, %f419, %f90;
	fma.rn.f32 	%f387, %f418, %f89, %f386;
	fma.rn.f32 	%f95, %f420, %f91, %f387;
	add.f32 	%f96, %f95, 0f3F800000;
	cvt.f64.f32 	%fd1, %f96;
	{
	.reg .b32 %temp; 
	mov.b64 	{%temp, %r43}, %fd1;
	}
	abs.f64 	%fd2, %fd1;
	{ // callseq 0, 0
	.param .b64 param0;
	st.param.f64 	[param0], %fd2;
	.param .b64 retval0;
	call.uni (retval0), 
	__internal_accurate_pow, 
	(
	param0
	);
	ld.param.f64 	%fd24, [retval0];
	} // callseq 0
	setp.lt.s32 	%p69, %r43, 0;
	neg.f64 	%fd26, %fd24;
	selp.f64 	%fd27, %fd26, %fd24, %p68;
	selp.f64 	%fd28, %fd27, %fd24, %p69;
	setp.eq.f32 	%p70, %f96, 0f00000000;
	selp.b32 	%r97, %r43, 0, %p68;
	or.b32  	%r98, %r97, 2146435072;
	selp.b32 	%r99, %r98, %r97, %p67;
	mov.b32 	%r100, 0;
	mov.b64 	%fd29, {%r100, %r99};
	selp.f64 	%fd32, %fd29, %fd28, %p70;
	add.f64 	%fd30, %fd1, 0d4008000000000000;
	{
	.reg .b32 %temp; 
	mov.b64 	{%temp, %r101}, %fd30;
	}
	and.b32  	%r102, %r101, 2146435072;
	setp.ne.s32 	%p71, %r102, 2146435072;
	@%p71 bra 	$L__BB0_76;
	setp.num.f32 	%p72, %f96, %f96;
	@%p72 bra 	$L__BB0_74;
	mov.f64 	%fd31, 0d4008000000000000;
	add.rn.f64 	%fd32, %fd1, %fd31;
	bra.uni 	$L__BB0_76;
$L__BB0_74:
	setp.neu.f64 	%p73, %fd2, 0d7FF0000000000000;
	@%p73 bra 	$L__BB0_76;
	or.b32  	%r103, %r14, -2147483648;
	selp.b32 	%r104, %r103, %r14, %p1;
	selp.b32 	%r105, %r104, %r14, %p69;
	mov.b32 	%r106, 0;
	mov.b64 	%fd32, {%r106, %r105};
$L__BB0_76:
	setp.eq.f32 	%p75, %f96, 0f3F800000;
	cvt.rn.f32.f64 	%f388, %fd32;
	fma.rn.f32 	%f389, %f388, 0f3F666666, 0f3DCCCCCD;
	selp.f32 	%f97, 0f3F800000, %f389, %p75;
	add.f32 	%f390, %f89, %f89;
	add.f32 	%f391, %f90, %f90;
	add.f32 	%f392, %f91, %f91;
	mul.f32 	%f393, %f390, %f95;
	mul.f32 	%f394, %f391, %f95;
	mul.f32 	%f395, %f392, %f95;
	sub.f32 	%f418, %f418, %f393;
	sub.f32 	%f419, %f419, %f394;
	sub.f32 	%f420, %f420, %f395;
	mul.f32 	%f396, %f419, %f419;
	fma.rn.f32 	%f397, %f418, %f418, %f396;
	fma.rn.f32 	%f101, %f420, %f420, %f397;
	setp.leu.f32 	%p76, %f101, 0f00000000;
	@%p76 bra 	$L__BB0_78;
	sqrt.rn.f32 	%f398, %f101;
	rcp.rn.f32 	%f399, %f398;
	mul.f32 	%f418, %f418, %f399;
	mul.f32 	%f419, %f419, %f399;
	mul.f32 	%f420, %f420, %f399;
$L__BB0_78:
	ld.shared.f32 	%f400, [%r126+24];
	mul.f32 	%f401, %f97, %f400;
	ld.shared.f32 	%f402, [%r126+28];
	mul.f32 	%f403, %f97, %f402;
	ld.shared.f32 	%f404, [%r126+32];
	mul.f32 	%f405, %f97, %f404;
	mul.wide.u32 	%rd48, %r113, 12;
	add.s64 	%rd49, %rd2, %rd48;
	st.local.f32 	[%rd49], %f401;
	st.local.f32 	[%rd49+4], %f403;
	st.local.f32 	[%rd49+8], %f405;
	add.s64 	%rd50, %rd3, %rd48;
	ld.shared.f32 	%f406, [%r126+36];
	ld.shared.f32 	%f407, [%r126+40];
	ld.shared.f32 	%f408, [%r126+44];
	st.local.f32 	[%rd50], %f406;
	st.local.f32 	[%rd50+4], %f407;
	st.local.f32 	[%rd50+8], %f408;
	fma.rn.f32 	%f421, %f89, 0f38D1B717, %f76;
	fma.rn.f32 	%f422, %f90, 0f38D1B717, %f77;
	fma.rn.f32 	%f423, %f91, 0f38D1B717, %f78;
	add.s32 	%r113, %r113, 1;
	add.s32 	%r112, %r112, 1;
	bra.uni 	$L__BB0_13;

}
.func  (.param .b64 func_retval0) __internal_accurate_pow(
	.param .b64 __internal_accurate_pow_param_0
)
{
	.reg .pred 	%p<8>;
	.reg .b32 	%r<49>;
	.reg .b32 	%f<3>;
	.reg .b64 	%fd<109>;

	ld.param.f64 	%fd10, [__internal_accurate_pow_param_0];
	{
	.reg .b32 %temp; 
	mov.b64 	{%temp, %r46}, %fd10;
	}
	{
	.reg .b32 %temp; 
	mov.b64 	{%r45, %temp}, %fd10;
	}
	shr.u32 	%r47, %r46, 20;
	setp.gt.u32 	%p1, %r46, 1048575;
	@%p1 bra 	$L__BB1_2;
	mul.f64 	%fd11, %fd10, 0d4350000000000000;
	{
	.reg .b32 %temp; 
	mov.b64 	{%temp, %r46}, %fd11;
	}
	{
	.reg .b32 %temp; 
	mov.b64 	{%r45, %temp}, %fd11;
	}
	shr.u32 	%r16, %r46, 20;
	add.s32 	%r47, %r16, -54;
$L__BB1_2:
	add.s32 	%r48, %r47, -1023;
	and.b32  	%r17, %r46, -2146435073;
	or.b32  	%r18, %r17, 1072693248;
	mov.b64 	%fd107, {%r45, %r18};
	setp.lt.u32 	%p2, %r18, 1073127583;
	@%p2 bra 	$L__BB1_4;
	{
	.reg .b32 %temp; 
	mov.b64 	{%r19, %temp}, %fd107;
	}
	{
	.reg .b32 %temp; 
	mov.b64 	{%temp, %r20}, %fd107;
	}
	add.s32 	%r21, %r20, -1048576;
	mov.b64 	%fd107, {%r19, %r21};
	add.s32 	%r48, %r47, -1022;
$L__BB1_4:
	add.f64 	%fd12, %fd107, 0dBFF0000000000000;
	add.f64 	%fd13, %fd107, 0d3FF0000000000000;
	rcp.approx.ftz.f64 	%fd14, %fd13;
	neg.f64 	%fd15, %fd13;
	fma.rn.f64 	%fd16, %fd15, %fd14, 0d3FF0000000000000;
	fma.rn.f64 	%fd17, %fd16, %fd16, %fd16;
	fma.rn.f64 	%fd18, %fd17, %fd14, %fd14;
	mul.f64 	%fd19, %fd12, %fd18;
	fma.rn.f64 	%fd20, %fd12, %fd18, %fd19;
	mul.f64 	%fd21, %fd20, %fd20;
	fma.rn.f64 	%fd22, %fd21, 0d3EB0F5FF7D2CAFE2, 0d3ED0F5D241AD3B5A;
	fma.rn.f64 	%fd23, %fd22, %fd21, 0d3EF3B20A75488A3F;
	fma.rn.f64 	%fd24, %fd23, %fd21, 0d3F1745CDE4FAECD5;
	fma.rn.f64 	%fd25, %fd24, %fd21, 0d3F3C71C7258A578B;
	fma.rn.f64 	%fd26, %fd25, %fd21, 0d3F6249249242B910;
	fma.rn.f64 	%fd27, %fd26, %fd21, 0d3F89999999999DFB;
	sub.f64 	%fd28, %fd12, %fd20;
	add.f64 	%fd29, %fd28, %fd28;
	neg.f64 	%fd30, %fd20;
	fma.rn.f64 	%fd31, %fd30, %fd12, %fd29;
	mul.f64 	%fd32, %fd18, %fd31;
	fma.rn.f64 	%fd33, %fd21, %fd27, 0d3FB5555555555555;
	mov.f64 	%fd34, 0d3FB5555555555555;
	sub.f64 	%fd35, %fd34, %fd33;
	fma.rn.f64 	%fd36, %fd21, %fd27, %fd35;
	add.f64 	%fd37, %fd36, 0dBC46A4CB00B9E7B0;
	add.f64 	%fd38, %fd33, %fd37;
	sub.f64 	%fd39, %fd33, %fd38;
	add.f64 	%fd40, %fd37, %fd39;
	mul.rn.f64 	%fd41, %fd20, %fd20;
	neg.f64 	%fd42, %fd41;
	fma.rn.f64 	%fd43, %fd20, %fd20, %fd42;
	{
	.reg .b32 %temp; 
	mov.b64 	{%r22, %temp}, %fd32;
	}
	{
	.reg .b32 %temp; 
	mov.b64 	{%temp, %r23}, %fd32;
	}
	add.s32 	%r24, %r23, 1048576;
	mov.b64 	%fd44, {%r22, %r24};
	fma.rn.f64 	%fd45, %fd20, %fd44, %fd43;
	mul.rn.f64 	%fd46, %fd41, %fd20;
	neg.f64 	%fd47, %fd46;
	fma.rn.f64 	%fd48, %fd41, %fd20, %fd47;
	fma.rn.f64 	%fd49, %fd41, %fd32, %fd48;
	fma.rn.f64 	%fd50, %fd45, %fd20, %fd49;
	mul.rn.f64 	%fd51, %fd38, %fd46;
	neg.f64 	%fd52, %fd51;
	fma.rn.f64 	%fd53, %fd38, %fd46, %fd52;
	fma.rn.f64 	%fd54, %fd38, %fd50, %fd53;
	fma.rn.f64 	%fd55, %fd40, %fd46, %fd54;
	add.f64 	%fd56, %fd51, %fd55;
	sub.f64 	%fd57, %fd51, %fd56;
	add.f64 	%fd58, %fd55, %fd57;
	add.f64 	%fd59, %fd20, %fd56;
	sub.f64 	%fd60, %fd20, %fd59;
	add.f64 	%fd61, %fd56, %fd60;
	add.f64 	%fd62, %fd58, %fd61;
	add.f64 	%fd63, %fd32, %fd62;
	add.f64 	%fd64, %fd59, %fd63;
	sub.f64 	%fd65, %fd59, %fd64;
	add.f64 	%fd66, %fd63, %fd65;
	xor.b32  	%r25, %r48, -2147483648;
	mov.b32 	%r26, 1127219200;
	mov.b64 	%fd67, {%r25, %r26};
	mov.b32 	%r27, -2147483648;
	mov.b64 	%fd68, {%r27, %r26};
	sub.f64 	%fd69, %fd67, %fd68;
	fma.rn.f64 	%fd70, %fd69, 0d3FE62E42FEFA39EF, %fd64;
	fma.rn.f64 	%fd71, %fd69, 0dBFE62E42FEFA39EF, %fd70;
	sub.f64 	%fd72, %fd71, %fd64;
	sub.f64 	%fd73, %fd66, %fd72;
	fma.rn.f64 	%fd74, %fd69, 0d3C7ABC9E3B39803F, %fd73;
	add.f64 	%fd75, %fd70, %fd74;
	sub.f64 	%fd76, %fd70, %fd75;
	add.f64 	%fd77, %fd74, %fd76;
	mov.f64 	%fd78, 0d4008000000000000;
	{
	.reg .b32 %temp; 
	mov.b64 	{%temp, %r28}, %fd78;
	}
	{
	.reg .b32 %temp; 
	mov.b64 	{%r29, %temp}, %fd78;
	}
	shl.b32 	%r30, %r28, 1;
	setp.gt.u32 	%p3, %r30, -33554433;
	and.b32  	%r31, %r28, -15728641;
	selp.b32 	%r32, %r31, %r28, %p3;
	mov.b64 	%fd79, {%r29, %r32};
	mul.rn.f64 	%fd80, %fd75, %fd79;
	neg.f64 	%fd81, %fd80;
	fma.rn.f64 	%fd82, %fd75, %fd79, %fd81;
	fma.rn.f64 	%fd83, %fd77, %fd79, %fd82;
	add.f64 	%fd4, %fd80, %fd83;
	sub.f64 	%fd84, %fd80, %fd4;
	add.f64 	%fd5, %fd83, %fd84;
	fma.rn.f64 	%fd85, %fd4, 0d3FF71547652B82FE, 0d4338000000000000;
	{
	.reg .b32 %temp; 
	mov.b64 	{%r13, %temp}, %fd85;
	}
	mov.f64 	%fd86, 0dC338000000000000;
	add.rn.f64 	%fd87, %fd85, %fd86;
	fma.rn.f64 	%fd88, %fd87, 0dBFE62E42FEFA39EF, %fd4;
	fma.rn.f64 	%fd89, %fd87, 0dBC7ABC9E3B39803F, %fd88;
	fma.rn.f64 	%fd90, %fd89, 0d3E5ADE1569CE2BDF, 0d3E928AF3FCA213EA;
	fma.rn.f64 	%fd91, %fd90, %fd89, 0d3EC71DEE62401315;
	fma.rn.f64 	%fd92, %fd91, %fd89, 0d3EFA01997C89EB71;
	fma.rn.f64 	%fd93, %fd92, %fd89, 0d3F2A01A014761F65;
	fma.rn.f64 	%fd94, %fd93, %fd89, 0d3F56C16C1852B7AF;
	fma.rn.f64 	%fd95, %fd94, %fd89, 0d3F81111111122322;
	fma.rn.f64 	%fd96, %fd95, %fd89, 0d3FA55555555502A1;
	fma.rn.f64 	%fd97, %fd96, %fd89, 0d3FC5555555555511;
	fma.rn.f64 	%fd98, %fd97, %fd89, 0d3FE000000000000B;
	fma.rn.f64 	%fd99, %fd98, %fd89, 0d3FF0000000000000;
	fma.rn.f64 	%fd100, %fd99, %fd89, 0d3FF0000000000000;
	{
	.reg .b32 %temp; 
	mov.b64 	{%r14, %temp}, %fd100;
	}
	{
	.reg .b32 %temp; 
	mov.b64 	{%temp, %r15}, %fd100;
	}
	shl.b32 	%r33, %r13, 20;
	add.s32 	%r34, %r33, %r15;
	mov.b64 	%fd108, {%r14, %r34};
	{
	.reg .b32 %temp; 
	mov.b64 	{%temp, %r35}, %fd4;
	}
	mov.b32 	%f2, %r35;
	abs.f32 	%f1, %f2;
	setp.lt.f32 	%p4, %f1, 0f4086232B;
	@%p4 bra 	$L__BB1_7;
	setp.lt.f64 	%p5, %fd4, 0d0000000000000000;
	add.f64 	%fd101, %fd4, 0d7FF0000000000000;
	selp.f64 	%fd108, 0d0000000000000000, %fd101, %p5;
	setp.geu.f32 	%p6, %f1, 0f40874800;
	@%p6 bra 	$L__BB1_7;
	shr.u32 	%r36, %r13, 31;
	add.s32 	%r37, %r13, %r36;
	shr.s32 	%r38, %r37, 1;
	shl.b32 	%r39, %r38, 20;
	add.s32 	%r40, %r15, %r39;
	mov.b64 	%fd102, {%r14, %r40};
	sub.s32 	%r41, %r13, %r38;
	shl.b32 	%r42, %r41, 20;
	add.s32 	%r43, %r42, 1072693248;
	mov.b32 	%r44, 0;
	mov.b64 	%fd103, {%r44, %r43};
	mul.f64 	%fd108, %fd103, %fd102;
$L__BB1_7:
	abs.f64 	%fd104, %fd108;
	setp.eq.f64 	%p7, %fd104, 0d7FF0000000000000;
	fma.rn.f64 	%fd105, %fd108, %fd5, %fd108;
	selp.f64 	%fd106, %fd108, %fd105, %p7;
	st.param.f64 	[func_retval0], %fd106;
	ret;

}


// ===== COMPILED SASS (sm_100) =====

	.target	sm_100

	.elftype	@"ET_EXEC"


//--------------------- .note.nv.tkinfo           --------------------------
	.section	.note.nv.tkinfo,"",@"SHT_NOTE"
	.sectionflags	@"SHF_NOTE_NV_TKINFO"
	.tkinfo
        /*0018*/ 	.word	0x00000002
        /*0030*/ 	.string	""
        /*0030*/ 	.string	"ptxas"
        /*0030*/ 	.string	"Cuda compilation tools, release 13.0, V13.0.88"
        /*0030*/ 	.string	"Build cuda_13.0.r13.0/compiler.36424714_0"
        /*0030*/ 	.string	"-arch sm_100 -m 64 "



//--------------------- .note.nv.cuinfo           --------------------------
	.section	.note.nv.cuinfo,"",@"SHT_NOTE"
	.sectionflags	@"SHF_NOTE_NV_CUINFO"
        /*0018*/ 	.short	0x0002
        /*001a*/ 	.short	0x0064
        /*001c*/ 	.short	0x0082
	.zero		2


//--------------------- .nv.info                  --------------------------
	.section	.nv.info,"",@"SHT_CUDA_INFO"
	.align	4


	//----- nvinfo : EIATTR_REGCOUNT
	.align		4
        /*0000*/ 	.byte	0x04, 0x2f
        /*0002*/ 	.short	(.L_1 - .L_0)
	.align		4
.L_0:
        /*0004*/ 	.word	index@(_Z5tracePK6SpherejP4Vec3jj)
        /*0008*/ 	.word	0x00000028


	//----- nvinfo : EIATTR_FRAME_SIZE
	.align		4
.L_1:
        /*000c*/ 	.byte	0x04, 0x11
        /*000e*/ 	.short	(.L_3 - .L_2)
	.align		4
.L_2:
        /*0010*/ 	.word	index@($_Z5tracePK6SpherejP4Vec3jj$__internal_accurate_pow)
        /*0014*/ 	.word	0x00000108


	//----- nvinfo : EIATTR_FRAME_SIZE
	.align		4
.L_3:
        /*0018*/ 	.byte	0x04, 0x11
        /*001a*/ 	.short	(.L_5 - .L_4)
	.align		4
.L_4:
        /*001c*/ 	.word	index@($__internal_3_$__cuda_sm3x_div_rn_noftz_f32_slowpath)
        /*0020*/ 	.word	0x00000108


	//----- nvinfo : EIATTR_FRAME_SIZE
	.align		4
.L_5:
        /*0024*/ 	.byte	0x04, 0x11
        /*0026*/ 	.short	(.L_7 - .L_6)
	.align		4
.L_6:
        /*0028*/ 	.word	index@($__internal_2_$__cuda_sm20_sqrt_rn_f32_slowpath)
        /*002c*/ 	.word	0x00000108


	//----- nvinfo : EIATTR_FRAME_SIZE
	.align		4
.L_7:
        /*0030*/ 	.byte	0x04, 0x11
        /*0032*/ 	.short	(.L_9 - .L_8)
	.align		4
.L_8:
        /*0034*/ 	.word	index@($__internal_1_$__cuda_sm20_rcp_rn_f32_slowpath)
        /*0038*/ 	.word	0x00000108


	//----- nvinfo : EIATTR_FRAME_SIZE
	.align		4
.L_9:
        /*003c*/ 	.byte	0x04, 0x11
        /*003e*/ 	.short	(.L_11 - .L_10)
	.align		4
.L_10:
        /*0040*/ 	.word	index@($__internal_0_$__cuda_sm20_div_rn_f64_full)
        /*0044*/ 	.word	0x00000108


	//----- nvinfo : EIATTR_FRAME_SIZE
	.align		4
.L_11:
        /*0048*/ 	.byte	0x04, 0x11
        /*004a*/ 	.short	(.L_13 - .L_12)
	.align		4
.L_12:
        /*004c*/ 	.word	index@(_Z5tracePK6SpherejP4Vec3jj)
        /*0050*/ 	.word	0x00000108


	//----- nvinfo : EIATTR_MIN_STACK_SIZE
	.align		4
.L_13:
        /*0054*/ 	.byte	0x04, 0x12
        /*0056*/ 	.short	(.L_15 - .L_14)
	.align		4
.L_14:
        /*0058*/ 	.word	index@(_Z5tracePK6SpherejP4Vec3jj)
        /*005c*/ 	.word	0x00000108
.L_15:


//--------------------- .nv.compat                --------------------------
	.section	.nv.compat,"",@"SHT_CUDA_COMPAT_INFO"
	.align	4
        /*0000*/ 	.byte	0x02, 0x09, 0x00, 0x00, 0x02, 0x02, 0x01, 0x00, 0x02, 0x05, 0x05, 0x00, 0x03, 0x07, 0x01, 0x01
        /*0010*/ 	.byte	0x02, 0x03, 0x00, 0x00, 0x02, 0x06, 0x01, 0x00, 0x04, 0x0b, 0x08, 0x00, 0x01, 0x00, 0x00, 0x00
        /*0020*/ 	.byte	0x00, 0x00, 0x00, 0x00


//--------------------- .nv.info._Z5tracePK6SpherejP4Vec3jj --------------------------
	.section	.nv.info._Z5tracePK6SpherejP4Vec3jj,"",@"SHT_CUDA_INFO"
	.sectionflags	@""
	.align	4


	//----- nvinfo : EIATTR_CUDA_API_VERSION
	.align		4
        /*0000*/ 	.byte	0x04, 0x37
        /*0002*/ 	.short	(.L_17 - .L_16)
.L_16:
        /*0004*/ 	.word	0x00000082


	//----- nvinfo : EIATTR_KPARAM_INFO
	.align		4
.L_17:
        /*0008*/ 	.byte	0x04, 0x17
        /*000a*/ 	.short	(.L_19 - .L_18)
.L_18:
        /*000c*/ 	.word	0x00000000
        /*0010*/ 	.short	0x0004
        /*0012*/ 	.short	0x001c
        /*0014*/ 	.byte	0x00, 0xf0, 0x11, 0x00


	//----- nvinfo : EIATTR_KPARAM_INFO
	.align		4
.L_19:
        /*0018*/ 	.byte	0x04, 0x17
        /*001a*/ 	.short	(.L_21 - .L_20)
.L_20:
        /*001c*/ 	.word	0x00000000
        /*0020*/ 	.short	0x0003
        /*0022*/ 	.short	0x0018
        /*0024*/ 	.byte	0x00, 0xf0, 0x11, 0x00


	//----- nvinfo : EIATTR_KPARAM_INFO
	.align		4
.L_21:
        /*0028*/ 	.byte	0x04, 0x17
        /*002a*/ 	.short	(.L_23 - .L_22)
.L_22:
        /*002c*/ 	.word	0x00000000
        /*0030*/ 	.short	0x0002
        /*0032*/ 	.short	0x0010
        /*0034*/ 	.byte	0x00, 0xf5, 0x21, 0x00


	//----- nvinfo : EIATTR_KPARAM_INFO
	.align		4
.L_23:
        /*0038*/ 	.byte	0x04, 0x17
        /*003a*/ 	.short	(.L_25 - .L_24)
.L_24:
        /*003c*/ 	.word	0x00000000
        /*0040*/ 	.short	0x0001
        /*0042*/ 	.short	0x0008
        /*0044*/ 	.byte	0x00, 0xf0, 0x11, 0x00


	//----- nvinfo : EIATTR_KPARAM_INFO
	.align		4
.L_25:
        /*0048*/ 	.byte	0x04, 0x17
        /*004a*/ 	.short	(.L_27 - .L_26)
.L_26:
        /*004c*/ 	.word	0x00000000
        /*0050*/ 	.short	0x0000
        /*0052*/ 	.short	0x0000
        /*0054*/ 	.byte	0x00, 0xf5, 0x21, 0x00


	//----- nvinfo : EIATTR_SPARSE_MMA_MASK
	.align		4
.L_27:
        /*0058*/ 	.byte	0x03, 0x50
        /*005a*/ 	.short	0x0000


	//----- nvinfo : EIATTR_MAXREG_COUNT
	.align		4
        /*005c*/ 	.byte	0x03, 0x1b
        /*005e*/ 	.short	0x00ff


	//----- nvinfo : EIATTR_NUM_BARRIERS
	.align		4
        /*0060*/ 	.byte	0x02, 0x4c
        /*0062*/ 	.byte	0x01
	.zero		1


	//----- nvinfo : EIATTR_MERCURY_ISA_VERSION
	.align		4
        /*0064*/ 	.byte	0x03, 0x5f
        /*0066*/ 	.short	0x0101


	//----- nvinfo : EIATTR_UNUSED_LOAD_BYTE_OFFSET
	.align		4
        /*0068*/ 	.byte	0x04, 0x44
        /*006a*/ 	.short	(.L_29 - .L_28)


	//   ....[0]....
.L_28:
        /*006c*/ 	.word	0x00001910
        /*0070*/ 	.word	0x0000fff0


	//   ....[1]....
        /*0074*/ 	.word	0x00001e40
        /*0078*/ 	.word	0x0000f0ff


	//   ....[2]....
        /*007c*/ 	.word	0x000020c0
        /*0080*/ 	.word	0x00000fff


	//   ....[3]....
        /*0084*/ 	.word	0x00002460
        /*0088*/ 	.word	0x0000fff0


	//   ....[4]....
        /*008c*/ 	.word	0x000029c0
        /*0090*/ 	.word	0x0000f0ff


	//----- nvinfo : EIATTR_VRC_CTA_INIT_COUNT
	.align		4
.L_29:
        /*0094*/ 	.byte	0x02, 0x4a
	.zero		1
	.zero		1


	//----- nvinfo : EIATTR_EXIT_INSTR_OFFSETS
	.align		4
        /*0098*/ 	.byte	0x04, 0x1c
        /*009a*/ 	.short	(.L_31 - .L_30)


	//   ....[0]....
.L_30:
        /*009c*/ 	.word	0x00000d70


	//   ....[1]....
        /*00a0*/ 	.word	0x00004110


	//----- nvinfo : EIATTR_CRS_STACK_SIZE
	.align		4
.L_31:
        /*00a4*/ 	.byte	0x04, 0x1e
        /*00a6*/ 	.short	(.L_33 - .L_32)
.L_32:
        /*00a8*/ 	.word	0x00000000


	//----- nvinfo : EIATTR_CBANK_PARAM_SIZE
	.align		4
.L_33:
        /*00ac*/ 	.byte	0x03, 0x19
        /*00ae*/ 	.short	0x0020


	//----- nvinfo : EIATTR_PARAM_CBANK
	.align		4
        /*00b0*/ 	.byte	0x04, 0x0a
        /*00b2*/ 	.short	(.L_35 - .L_34)
	.align		4
.L_34:
        /*00b4*/ 	.word	index@(.nv.constant0._Z5tracePK6SpherejP4Vec3jj)
        /*00b8*/ 	.short	0x0380
        /*00ba*/ 	.short	0x0020


	//----- nvinfo : EIATTR_SW_WAR
	.align		4
.L_35:
        /*00bc*/ 	.byte	0x04, 0x36
        /*00be*/ 	.short	(.L_37 - .L_36)
.L_36:
        /*00c0*/ 	.word	0x00000008
.L_37:


//--------------------- .nv.callgraph             --------------------------
	.section	.nv.callgraph,"",@"SHT_CUDA_CALLGRAPH"
	.align	4
	.sectionentsize	8
	.align		4
        /*0000*/ 	.word	0x00000000
	.align		4
        /*0004*/ 	.word	0xffffffff
	.align		4
        /*0008*/ 	.word	0x00000000
	.align		4
        /*000c*/ 	.word	0xfffffffe
	.align		4
        /*0010*/ 	.word	0x00000000
	.align		4
        /*0014*/ 	.word	0xfffffffd
	.align		4
        /*0018*/ 	.word	0x00000000
	.align		4
        /*001c*/ 	.word	0xfffffffc


//--------------------- .text._Z5tracePK6SpherejP4Vec3jj --------------------------
	.section	.text._Z5tracePK6SpherejP4Vec3jj,"ax",@progbits
	.align	128
        .global         _Z5tracePK6SpherejP4Vec3jj
        .type           _Z5tracePK6SpherejP4Vec3jj,@function
        .size           _Z5tracePK6SpherejP4Vec3jj,(.L_x_125 - _Z5tracePK6SpherejP4Vec3jj)
        .other          _Z5tracePK6SpherejP4Vec3jj,@"STO_CUDA_ENTRY STV_DEFAULT"
_Z5tracePK6SpherejP4Vec3jj:
.text._Z5tracePK6SpherejP4Vec3jj:
[----:B------:R-:W0:Y:S01]  /*0000*/  LDC R1, c[0x0][0x37c] ;  /* 0x0000df00ff017b82 */ /* 0x000e220000000800 */
[----:B------:R-:W1:Y:S07]  /*0010*/  S2R R3, SR_TID.X ;  /* 0x0000000000037919 */ /* 0x000e6e0000002100 */
[----:B------:R-:W2:Y:S01]  /*0020*/  LDC R16, c[0x0][0x360] ;  /* 0x0000d800ff107b82 */ /* 0x000ea20000000800 */
[----:B------:R-:W3:Y:S01]  /*0030*/  LDCU UR6, c[0x0][0x388] ;  /* 0x00007100ff0677ac */ /* 0x000ee20008000800 */
[----:B------:R-:W-:Y:S01]  /*0040*/  BSSY.RECONVERGENT B0, `(.L_x_0) ;  /* 0x000002f000007945 */ /* 0x000fe20003800200 */
[----:B------:R-:W1:Y:S01]  /*0050*/  S2R R2, SR_TID.Y ;  /* 0x0000000000027919 */ /* 0x000e620000002200 */
[----:B0-----:R-:W-:Y:S01]  /*0060*/  IADD3 R1, PT, PT, R1, -0x108, RZ ;  /* 0xfffffef801017810 */ /* 0x001fe20007ffe0ff */
[----:B------:R-:W0:Y:S03]  /*0070*/  LDCU.64 UR10, c[0x0][0x358] ;  /* 0x00006b00ff0a77ac */ /* 0x000e260008000a00 */
[----:B------:R-:W2:Y:S08]  /*0080*/  LDC R13, c[0x0][0x364] ;  /* 0x0000d900ff0d7b82 */ /* 0x000eb00000000800 */
[----:B------:R-:W4:Y:S08]  /*0090*/  S2UR UR4, SR_CTAID.X ;  /* 0x00000000000479c3 */ /* 0x000f300000002500 */
[----:B------:R-:W5:Y:S01]  /*00a0*/  S2UR UR5, SR_CTAID.Y ;  /* 0x00000000000579c3 */ /* 0x000f620000002600 */
[----:B--2---:R-:W-:-:S02]  /*00b0*/  IMAD R0, R16, R13, RZ ;  /* 0x0000000d10007224 */ /* 0x004fc400078e02ff */
[----:B-1----:R-:W-:-:S03]  /*00c0*/  IMAD R5, R16, R2, R3 ;  /* 0x0000000210057224 */ /* 0x002fc600078e0203 */
[----:B---3--:R-:W-:Y:S02]  /*00d0*/  ISETP.GE.U32.AND P0, PT, R0, UR6, PT ;  /* 0x0000000600007c0c */ /* 0x008fe4000bf06070 */
[C---:B------:R-:W-:Y:S01]  /*00e0*/  ISETP.GE.U32.AND P1, PT, R5.reuse, UR6, PT ;  /* 0x0000000605007c0c */ /* 0x040fe2000bf26070 */
[----:B----4-:R-:W-:Y:S01]  /*00f0*/  IMAD R16, R16, UR4, R3 ;  /* 0x0000000410107c24 */ /* 0x010fe2000f8e0203 */
[----:B------:R-:W-:Y:S01]  /*0100*/  ISETP.NE.OR P0, PT, R5, RZ, P0 ;  /* 0x000000ff0500720c */ /* 0x000fe20000705670 */
[----:B-----5:R-:W-:-:S10]  /*0110*/  IMAD R13, R13, UR5, R2 ;  /* 0x000000050d0d7c24 */ /* 0x020fd4000f8e0202 */
[----:B0-----:R-:W-:Y:S05]  /*0120*/  @P1 BRA `(.L_x_1) ;  /* 0x0000000000801947 */ /* 0x001fea0003800000 */
[----:B------:R-:W0:Y:S02]  /*0130*/  LDC.64 R2, c[0x0][0x380] ;  /* 0x0000e000ff027b82 */ /* 0x000e240000000a00 */
[----:B0-----:R-:W-:-:S05]  /*0140*/  IMAD.WIDE.U32 R2, R5, 0x34, R2 ;  /* 0x0000003405027825 */ /* 0x001fca00078e0002 */
[----:B------:R-:W2:Y:S04]  /*0150*/  LDG.E R7, desc[UR10][R2.64] ;  /* 0x0000000a02077981 */ /* 0x000ea8000c1e1900 */
[----:B------:R-:W3:Y:S04]  /*0160*/  LDG.E R9, desc[UR10][R2.64+0x4] ;  /* 0x0000040a02097981 */ /* 0x000ee8000c1e1900 */
[----:B------:R-:W4:Y:S04]  /*0170*/  LDG.E R11, desc[UR10][R2.64+0x8] ;  /* 0x0000080a020b7981 */ /* 0x000f28000c1e1900 */
[----:B------:R-:W5:Y:S04]  /*0180*/  LDG.E R15, desc[UR10][R2.64+0xc] ;  /* 0x00000c0a020f7981 */ /* 0x000f68000c1e1900 */
        /* <DEDUP_REMOVED lines=8> */
[----:B------:R-:W5:Y:S01]  /*0210*/  LDG.E R33, desc[UR10][R2.64+0x30] ;  /* 0x0000300a02217981 */ /* 0x000f62000c1e1900 */
[----:B------:R-:W-:Y:S01]  /*0220*/  MOV R4, 0x400 ;  /* 0x0000040000047802 */ /* 0x000fe20000000f00 */
[----:B------:R-:W0:Y:S03]  /*0230*/  S2R R35, SR_CgaCtaId ;  /* 0x0000000000237919 */ /* 0x000e260000008800 */
[----:B0-----:R-:W-:-:S05]  /*0240*/  LEA R4, R35, R4, 0x18 ;  /* 0x0000000423047211 */ /* 0x001fca00078ec0ff */
[----:B------:R-:W-:-:S05]  /*0250*/  IMAD R4, R5, 0x34, R4 ;  /* 0x0000003405047824 */ /* 0x000fca00078e0204 */
[----:B--2---:R0:W-:Y:S04]  /*0260*/  STS [R4], R7 ;  /* 0x0000000704007388 */ /* 0x0041e80000000800 */
[----:B---3--:R0:W-:Y:S04]  /*0270*/  STS [R4+0x4], R9 ;  /* 0x0000040904007388 */ /* 0x0081e80000000800 */
[----:B----4-:R0:W-:Y:S04]  /*0280*/  STS [R4+0x8], R11 ;  /* 0x0000080b04007388 */ /* 0x0101e80000000800 */
[----:B-----5:R0:W-:Y:S04]  /*0290*/  STS [R4+0xc], R15 ;  /* 0x00000c0f04007388 */ /* 0x0201e80000000800 */
[----:B------:R0:W-:Y:S04]  /*02a0*/  STS [R4+0x10], R17 ;  /* 0x0000101104007388 */ /* 0x0001e80000000800 */
[----:B------:R0:W-:Y:S04]  /*02b0*/  STS [R4+0x14], R19 ;  /* 0x0000141304007388 */ /* 0x0001e80000000800 */
[----:B------:R0:W-:Y:S04]  /*02c0*/  STS [R4+0x18], R21 ;  /* 0x0000181504007388 */ /* 0x0001e80000000800 */
[----:B------:R0:W-:Y:S04]  /*02d0*/  STS [R4+0x1c], R23 ;  /* 0x00001c1704007388 */ /* 0x0001e80000000800 */
[----:B------:R0:W-:Y:S04]  /*02e0*/  STS [R4+0x20], R25 ;  /* 0x0000201904007388 */ /* 0x0001e80000000800 */
[----:B------:R0:W-:Y:S04]  /*02f0*/  STS [R4+0x24], R27 ;  /* 0x0000241b04007388 */ /* 0x0001e80000000800 */
[----:B------:R0:W-:Y:S04]  /*0300*/  STS [R4+0x28], R29 ;  /* 0x0000281d04007388 */ /* 0x0001e80000000800 */
[----:B------:R0:W-:Y:S04]  /*0310*/  STS [R4+0x2c], R31 ;  /* 0x00002c1f04007388 */ /* 0x0001e80000000800 */
[----:B------:R0:W-:Y:S02]  /*0320*/  STS [R4+0x30], R33 ;  /* 0x0000302104007388 */ /* 0x0001e40000000800 */
.L_x_1:
[----:B------:R-:W-:Y:S05]  /*0330*/  BSYNC.RECONVERGENT B0 ;  /* 0x0000000000007941 */ /* 0x000fea0003800200 */
.L_x_0:
[----:B------:R-:W-:Y:S04]  /*0340*/  BSSY.RECONVERGENT B0, `(.L_x_2) ;  /* 0x000009e000007945 */ /* 0x000fe80003800200 */
[----:B------:R-:W-:Y:S05]  /*0350*/  @P0 BRA `(.L_x_3) ;  /* 0x0000000800700947 */ /* 0x000fea0003800000 */
[C---:B------:R-:W-:Y:S01]  /*0360*/  IADD3 R2, PT, PT, -R0.reuse, UR6, RZ ;  /* 0x0000000600027c10 */ /* 0x040fe2000fffe1ff */
[----:B------:R-:W-:-:S03]  /*0370*/  VIADD R3, R0, -UR6 ;  /* 0x8000000600037c36 */ /* 0x000fc60008000000 */
[----:B0-----:R-:W-:Y:S02]  /*0380*/  LOP3.LUT P0, R4, R2, 0x3, RZ, 0xc0, !PT ;  /* 0x0000000302047812 */ /* 0x001fe4000780c0ff */
[----:B------:R-:W-:-:S11]  /*0390*/  ISETP.GT.U32.AND P1, PT, R3, -0x4, PT ;  /* 0xfffffffc0300780c */ /* 0x000fd60003f24070 */
[----:B------:R-:W-:Y:S05]  /*03a0*/  @!P0 BRA `(.L_x_4) ;  /* 0x0000000000948947 */ /* 0x000fea0003800000 */
[----:B------:R-:W0:Y:S01]  /*03b0*/  S2R R3, SR_CgaCtaId ;  /* 0x0000000000037919 */ /* 0x000e220000008800 */
[----:B------:R-:W-:Y:S01]  /*03c0*/  MOV R2, 0x400 ;  /* 0x0000040000027802 */ /* 0x000fe20000000f00 */
[----:B------:R-:W-:-:S03]  /*03d0*/  UMOV UR4, URZ ;  /* 0x000000ff00047c82 */ /* 0x000fc60008000000 */
[----:B0-----:R-:W-:-:S07]  /*03e0*/  LEA R7, R3, R2, 0x18 ;  /* 0x0000000203077211 */ /* 0x001fce00078ec0ff */
.L_x_5:
[----:B0-----:R-:W0:Y:S02]  /*03f0*/  LDC.64 R2, c[0x0][0x380] ;  /* 0x0000e000ff027b82 */ /* 0x001e240000000a00 */
        /* <DEDUP_REMOVED lines=14> */
[C---:B------:R-:W-:Y:S01]  /*04e0*/  IMAD R5, R0.reuse, 0x34, R7 ;  /* 0x0000003400057824 */ /* 0x040fe200078e0207 */
[----:B------:R-:W-:Y:S01]  /*04f0*/  UIADD3 UR4, UPT, UPT, UR4, 0x1, URZ ;  /* 0x0000000104047890 */ /* 0x000fe2000fffe0ff */
[----:B------:R-:W-:-:S05]  /*0500*/  IADD3 R0, PT, PT, R0, 0x1, RZ ;  /* 0x0000000100007810 */ /* 0x000fca0007ffe0ff */
[----:B------:R-:W-:Y:S01]  /*0510*/  ISETP.NE.AND P0, PT, R4, UR4, PT ;  /* 0x0000000404007c0c */ /* 0x000fe2000bf05270 */
        /* <DEDUP_REMOVED lines=12> */
[----:B------:R0:W-:Y:S01]  /*05e0*/  STS [R5+0x30], R32 ;  /* 0x0000302005007388 */ /* 0x0001e20000000800 */
[----:B------:R-:W-:Y:S05]  /*05f0*/  @P0 BRA `(.L_x_5) ;  /* 0xfffffffc007c0947 */ /* 0x000fea000383ffff */
.L_x_4:
[----:B------:R-:W-:Y:S05]  /*0600*/  @P1 BRA `(.L_x_3) ;  /* 0x0000000400c41947 */ /* 0x000fea0003800000 */
[----:B------:R-:W1:Y:S01]  /*0610*/  S2R R2, SR_CgaCtaId ;  /* 0x0000000000027919 */ /* 0x000e620000008800 */
[----:B0-----:R-:W-:-:S04]  /*0620*/  MOV R5, 0x400 ;  /* 0x0000040000057802 */ /* 0x001fc80000000f00 */
[----:B-1----:R-:W-:-:S07]  /*0630*/  LEA R5, R2, R5, 0x18 ;  /* 0x0000000502057211 */ /* 0x002fce00078ec0ff */
.L_x_6:
[----:B------:R-:W0:Y:S02]  /*0640*/  LDC.64 R2, c[0x0][0x380] ;  /* 0x0000e000ff027b82 */ /* 0x000e240000000a00 */
[----:B0-----:R-:W-:-:S05]  /*0650*/  IMAD.WIDE.U32 R2, R0, 0x34, R2 ;  /* 0x0000003400027825 */ /* 0x001fca00078e0002 */
[----:B-1----:R-:W2:Y:S04]  /*0660*/  LDG.E R7, desc[UR10][R2.64] ;  /* 0x0000000a02077981 */ /* 0x002ea8000c1e1900 */
        /* <DEDUP_REMOVED lines=23> */
[----:B------:R-:W-:-:S03]  /*07e0*/  IMAD R4, R0, 0x34, R5 ;  /* 0x0000003400047824 */ /* 0x000fc600078e0205 */
[----:B------:R-:W5:Y:S04]  /*07f0*/  LDG.E R26, desc[UR10][R2.64+0xc0] ;  /* 0x0000c00a021a7981 */ /* 0x000f68000c1e1900 */
[----:B------:R-:W5:Y:S04]  /*0800*/  LDG.E R28, desc[UR10][R2.64+0xc4] ;  /* 0x0000c40a021c7981 */ /* 0x000f68000c1e1900 */
[----:B------:R-:W5:Y:S04]  /*0810*/  LDG.E R30, desc[UR10][R2.64+0xc8] ;  /* 0x0000c80a021e7981 */ /* 0x000f68000c1e1900 */
[----:B------:R-:W5:Y:S04]  /*0820*/  LDG.E R32, desc[UR10][R2.64+0xcc] ;  /* 0x0000cc0a02207981 */ /* 0x000f68000c1e1900 */
        /* <DEDUP_REMOVED lines=24> */
[----:B0-----:R-:W5:Y:S04]  /*09b0*/  LDG.E R7, desc[UR10][R2.64+0x60] ;  /* 0x0000600a02077981 */ /* 0x001f68000c1e1900 */
[----:B-1----:R-:W5:Y:S04]  /*09c0*/  LDG.E R9, desc[UR10][R2.64+0x64] ;  /* 0x0000640a02097981 */ /* 0x002f68000c1e1900 */
[----:B--2---:R-:W2:Y:S04]  /*09d0*/  LDG.E R11, desc[UR10][R2.64+0x68] ;  /* 0x0000680a020b7981 */ /* 0x004ea8000c1e1900 */
[----:B---3--:R-:W3:Y:S04]  /*09e0*/  LDG.E R15, desc[UR10][R2.64+0x6c] ;  /* 0x00006c0a020f7981 */ /* 0x008ee8000c1e1900 */
[----:B----4-:R-:W4:Y:S04]  /*09f0*/  LDG.E R17, desc[UR10][R2.64+0x70] ;  /* 0x0000700a02117981 */ /* 0x010f28000c1e1900 */
[----:B-----5:R-:W5:Y:S04]  /*0a00*/  LDG.E R19, desc[UR10][R2.64+0x74] ;  /* 0x0000740a02137981 */ /* 0x020f68000c1e1900 */
        /* <DEDUP_REMOVED lines=18> */
[----:B------:R-:W-:-:S03]  /*0b30*/  VIADD R0, R0, 0x4 ;  /* 0x0000000400007836 */ /* 0x000fc60000000000 */
[----:B------:R1:W-:Y:S04]  /*0b40*/  STS [R4+0xc0], R26 ;  /* 0x0000c01a04007388 */ /* 0x0003e80000000800 */
[----:B------:R1:W-:Y:S04]  /*0b50*/  STS [R4+0xc4], R28 ;  /* 0x0000c41c04007388 */ /* 0x0003e80000000800 */
[----:B------:R1:W-:Y:S04]  /*0b60*/  STS [R4+0xc8], R30 ;  /* 0x0000c81e04007388 */ /* 0x0003e80000000800 */
[----:B------:R1:W-:Y:S01]  /*0b70*/  STS [R4+0xcc], R32 ;  /* 0x0000cc2004007388 */ /* 0x0003e20000000800 */
[----:B------:R-:W-:-:S03]  /*0b80*/  ISETP.NE.AND P0, PT, R0, UR6, PT ;  /* 0x0000000600007c0c */ /* 0x000fc6000bf05270 */
[----:B------:R1:W-:Y:S04]  /*0b90*/  STS [R4+0x60], R7 ;  /* 0x0000600704007388 */ /* 0x0003e80000000800 */
[----:B------:R1:W-:Y:S04]  /*0ba0*/  STS [R4+0x64], R9 ;  /* 0x0000640904007388 */ /* 0x0003e80000000800 */
[----:B--2---:R1:W-:Y:S04]  /*0bb0*/  STS [R4+0x68], R11 ;  /* 0x0000680b04007388 */ /* 0x0043e80000000800 */
        /* <DEDUP_REMOVED lines=22> */
.L_x_3:
[----:B------:R-:W-:Y:S05]  /*0d20*/  BSYNC.RECONVERGENT B0 ;  /* 0x0000000000007941 */ /* 0x000fea0003800200 */
.L_x_2:
[----:B------:R-:W2:Y:S01]  /*0d30*/  LDCU.64 UR4, c[0x0][0x398] ;  /* 0x00007300ff0477ac */ /* 0x000ea20008000a00 */
[----:B------:R-:W-:Y:S01]  /*0d40*/  BAR.SYNC.DEFER_BLOCKING 0x0 ;  /* 0x0000000000007b1d */ /* 0x000fe20000010000 */
[----:B--2---:R-:W-:-:S04]  /*0d50*/  ISETP.GE.U32.AND P0, PT, R13, UR5, PT ;  /* 0x000000050d007c0c */ /* 0x004fc8000bf06070 */
[----:B------:R-:W-:-:S13]  /*0d60*/  ISETP.GE.U32.OR P0, PT, R16, UR4, P0 ;  /* 0x0000000410007c0c */ /* 0x000fda0008706470 */
[----:B------:R-:W-:Y:S05]  /*0d70*/  @P0 EXIT ;  /* 0x000000000000094d */ /* 0x000fea0003800000 */
[----:B0-----:R-:W-:Y:S02]  /*0d80*/  I2FP.F32.U32 R5, UR5 ;  /* 0x0000000500057c45 */ /* 0x001fe40008201000 */
[----:B------:R-:W-:Y:S02]  /*0d90*/  I2FP.F32.U32 R0, UR4 ;  /* 0x0000000400007c45 */ /* 0x000fe40008201000 */
[----:B------:R-:W0:Y:S08]  /*0da0*/  MUFU.RCP R2, R5 ;  /* 0x0000000500027308 */ /* 0x000e300000001000 */
[----:B------:R-:W2:Y:S01]  /*0db0*/  FCHK P0, R0, R5 ;  /* 0x0000000500007302 */ /* 0x000ea20000000000 */
[----:B0-----:R-:W-:-:S04]  /*0dc0*/  FFMA R3, -R5, R2, 1 ;  /* 0x3f80000005037423 */ /* 0x001fc80000000102 */
[----:B------:R-:W-:-:S04]  /*0dd0*/  FFMA R3, R2, R3, R2 ;  /* 0x0000000302037223 */ /* 0x000fc80000000002 */
[----:B-1----:R-:W-:-:S04]  /*0de0*/  FFMA R4, R0, R3, RZ ;  /* 0x0000000300047223 */ /* 0x002fc800000000ff */
[----:B------:R-:W-:-:S04]  /*0df0*/  FFMA R2, -R5, R4, R0 ;  /* 0x0000000405027223 */ /* 0x000fc80000000100 */
[----:B------:R-:W-:Y:S01]  /*0e00*/  FFMA R4, R3, R2, R4 ;  /* 0x0000000203047223 */ /* 0x000fe20000000004 */
[----:B--2---:R-:W-:Y:S06]  /*0e10*/  @!P0 BRA `(.L_x_7) ;  /* 0x00000000000c8947 */ /* 0x004fec0003800000 */
[----:B------:R-:W-:-:S07]  /*0e20*/  MOV R4, 0xe40 ;  /* 0x00000e4000047802 */ /* 0x000fce0000000f00 */
[----:B------:R-:W-:Y:S05]  /*0e30*/  CALL.REL.NOINC `($__internal_3_$__cuda_sm3x_div_rn_noftz_f32_slowpath) ;  /* 0x0000003c004c7944 */ /* 0x000fea0003c00000 */
[----:B------:R-:W-:-:S07]  /*0e40*/  MOV R4, R7 ;  /* 0x0000000700047202 */ /* 0x000fce0000000f00 */
.L_x_7:
[----:B------:R-:W0:Y:S01]  /*0e50*/  F2F.F64.F32 R6, R0 ;  /* 0x0000000000067310 */ /* 0x000e220000201800 */
[----:B------:R-:W-:Y:S01]  /*0e60*/  IMAD.MOV.U32 R8, RZ, RZ, 0x1 ;  /* 0x00000001ff087424 */ /* 0x000fe200078e00ff */
[----:B------:R-:W-:Y:S06]  /*0e70*/  BSSY.RECONVERGENT B0, `(.L_x_8) ;  /* 0x0000014000007945 */ /* 0x000fec0003800200 */
[----:B0-----:R-:W0:Y:S02]  /*0e80*/  MUFU.RCP64H R9, R7 ;  /* 0x0000000700097308 */ /* 0x001e240000001800 */
[----:B0-----:R-:W-:-:S08]  /*0e90*/  DFMA R2, -R6, R8, 1 ;  /* 0x3ff000000602742b */ /* 0x001fd00000000108 */
[----:B------:R-:W-:Y:S02]  /*0ea0*/  DFMA R10, R2, R2, R2 ;  /* 0x00000002020a722b */ /* 0x000fe40000000002 */
[----:B------:R-:W0:Y:S06]  /*0eb0*/  I2F.F64.U32 R2, R16 ;  /* 0x0000001000027312 */ /* 0x000e2c0000201800 */
[----:B------:R-:W-:-:S08]  /*0ec0*/  DFMA R10, R8, R10, R8 ;  /* 0x0000000a080a722b */ /* 0x000fd00000000008 */
[----:B------:R-:W-:Y:S02]  /*0ed0*/  DFMA R14, -R6, R10, 1 ;  /* 0x3ff00000060e742b */ /* 0x000fe4000000010a */
[----:B0-----:R-:W-:-:S06]  /*0ee0*/  DADD R8, R2, 0.5 ;  /* 0x3fe0000002087429 */ /* 0x001fcc0000000000 */
[----:B------:R-:W-:-:S04]  /*0ef0*/  DFMA R14, R10, R14, R10 ;  /* 0x0000000e0a0e722b */ /* 0x000fc8000000000a */
[----:B------:R-:W-:-:S04]  /*0f00*/  FSETP.GEU.AND P1, PT, |R9|, 6.5827683646048100446e-37, PT ;  /* 0x036000000900780b */ /* 0x000fc80003f2e200 */
[----:B------:R-:W-:-:S08]  /*0f10*/  DMUL R2, R8, R14 ;  /* 0x0000000e08027228 */ /* 0x000fd00000000000 */
[----:B------:R-:W-:-:S08]  /*0f20*/  DFMA R10, -R6, R2, R8 ;  /* 0x00000002060a722b */ /* 0x000fd00000000108 */
[----:B------:R-:W-:-:S10]  /*0f30*/  DFMA R2, R14, R10, R2 ;  /* 0x0000000a0e02722b */ /* 0x000fd40000000002 */
[----:B------:R-:W-:-:S05]  /*0f40*/  FFMA R0, RZ, R7, R3 ;  /* 0x00000007ff007223 */ /* 0x000fca0000000003 */
[----:B------:R-:W-:-:S13]  /*0f50*/  FSETP.GT.AND P0, PT, |R0|, 1.469367938527859385e-39, PT ;  /* 0x001000000000780b */ /* 0x000fda0003f04200 */
[----:B------:R-:W-:Y:S05]  /*0f60*/  @P0 BRA P1, `(.L_x_9) ;  /* 0x0000000000100947 */ /* 0x000fea0000800000 */
[----:B------:R-:W-:-:S07]  /*0f70*/  MOV R0, 0xf90 ;  /* 0x00000f9000007802 */ /* 0x000fce0000000f00 */
[----:B------:R-:W-:Y:S05]  /*0f80*/  CALL.REL.NOINC `($__internal_0_$__cuda_sm20_div_rn_f64_full) ;  /* 0x0000003000647944 */ /* 0x000fea0003c00000 */
[----:B------:R-:W-:Y:S01]  /*0f90*/  MOV R2, R20 ;  /* 0x0000001400027202 */ /* 0x000fe20000000f00 */
[----:B------:R-:W-:-:S07]  /*0fa0*/  IMAD.MOV.U32 R3, RZ, RZ, R21 ;  /* 0x000000ffff037224 */ /* 0x000fce00078e0015 */
.L_x_9:
[----:B------:R-:W-:Y:S05]  /*0fb0*/  BSYNC.RECONVERGENT B0 ;  /* 0x0000000000007941 */ /* 0x000fea0003800200 */
.L_x_8:
[----:B------:R-:W0:Y:S01]  /*0fc0*/  F2F.F64.F32 R6, R5 ;  /* 0x0000000500067310 */ /* 0x000e220000201800 */
[----:B------:R-:W-:Y:S01]  /*0fd0*/  HFMA2 R10, -RZ, RZ, 0, 5.9604644775390625e-08 ;  /* 0x00000001ff0a7431 */ /* 0x000fe200000001ff */
[----:B------:R-:W-:Y:S01]  /*0fe0*/  UMOV UR4, 0x60000000 ;  /* 0x6000000000047882 */ /* 0x000fe20000000000 */
[----:B------:R-:W-:Y:S01]  /*0ff0*/  UMOV UR5, 0x3fd12614 ;  /* 0x3fd1261400057882 */ /* 0x000fe20000000000 */
[----:B------:R-:W-:Y:S04]  /*1000*/  BSSY.RECONVERGENT B0, `(.L_x_10) ;  /* 0x000001b000007945 */ /* 0x000fe80003800200 */
[----:B------:R-:W-:Y:S08]  /*1010*/  F2F.F64.F32 R4, R4 ;  /* 0x0000000400047310 */ /* 0x000ff00000201800 */
[----:B0-----:R-:W0:Y:S02]  /*1020*/  MUFU.RCP64H R11, R7 ;  /* 0x00000007000b7308 */ /* 0x001e240000001800 */
[----:B0-----:R-:W-:-:S08]  /*1030*/  DFMA R8, -R6, R10, 1 ;  /* 0x3ff000000608742b */ /* 0x001fd0000000010a */
[----:B------:R-:W-:Y:S02]  /*1040*/  DFMA R14, R8, R8, R8 ;  /* 0x00000008080e722b */ /* 0x000fe40000000008 */
[----:B------:R-:W0:Y:S06]  /*1050*/  I2F.F64.U32 R8, R13 ;  /* 0x0000000d00087312 */ /* 0x000e2c0000201800 */
[----:B------:R-:W-:-:S08]  /*1060*/  DFMA R14, R10, R14, R10 ;  /* 0x0000000e0a0e722b */ /* 0x000fd0000000000a */
[----:B------:R-:W-:Y:S02]  /*1070*/  DFMA R10, -R6, R14, 1 ;  /* 0x3ff00000060a742b */ /* 0x000fe4000000010e */
[----:B0-----:R-:W-:-:S06]  /*1080*/  DADD R8, R8, 0.5 ;  /* 0x3fe0000008087429 */ /* 0x001fcc0000000000 */
[----:B------:R-:W-:Y:S01]  /*1090*/  DFMA R14, R14, R10, R14 ;  /* 0x0000000a0e0e722b */ /* 0x000fe2000000000e */
[----:B------:R-:W-:Y:S01]  /*10a0*/  IMAD.MOV.U32 R10, RZ, RZ, 0x0 ;  /* 0x00000000ff0a7424 */ /* 0x000fe200078e00ff */
[----:B------:R-:W-:Y:S02]  /*10b0*/  MOV R11, 0x40000000 ;  /* 0x40000000000b7802 */ /* 0x000fe40000000f00 */
[----:B------:R-:W-:-:S04]  /*10c0*/  FSETP.GEU.AND P1, PT, |R9|, 6.5827683646048100446e-37, PT ;  /* 0x036000000900780b */ /* 0x000fc80003f2e200 */
[----:B------:R-:W-:Y:S02]  /*10d0*/  DMUL R18, R8, R14 ;  /* 0x0000000e08127228 */ /* 0x000fe40000000000 */
[----:B------:R-:W-:-:S06]  /*10e0*/  DFMA R2, R2, R10, -1 ;  /* 0xbff000000202742b */ /* 0x000fcc000000000a */
[----:B------:R-:W-:Y:S02]  /*10f0*/  DFMA R20, -R6, R18, R8 ;  /* 0x000000120614722b */ /* 0x000fe40000000108 */
[----:B------:R-:W-:-:S06]  /*1100*/  DMUL R10, R2, UR4 ;  /* 0x00000004020a7c28 */ /* 0x000fcc0008000000 */
[----:B------:R-:W-:Y:S02]  /*1110*/  DFMA R2, R14, R20, R18 ;  /* 0x000000140e02722b */ /* 0x000fe40000000012 */
[----:B------:R-:W-:-:S06]  /*1120*/  DMUL R10, R10, R4 ;  /* 0x000000040a0a7228 */ /* 0x000fcc0000000000 */
[----:B------:R0:W1:Y:S02]  /*1130*/  F2F.F32.F64 R14, R10 ;  /* 0x0000000a000e7310 */ /* 0x0000640000301000 */
[----:B------:R-:W-:-:S05]  /*1140*/  FFMA R0, RZ, R7, R3 ;  /* 0x00000007ff007223 */ /* 0x000fca0000000003 */
[----:B------:R-:W-:-:S13]  /*1150*/  FSETP.GT.AND P0, PT, |R0|, 1.469367938527859385e-39, PT ;  /* 0x001000000000780b */ /* 0x000fda0003f04200 */
[----:B01----:R-:W-:Y:S05]  /*1160*/  @P0 BRA P1, `(.L_x_11) ;  /* 0x0000000000100947 */ /* 0x003fea0000800000 */
[----:B------:R-:W-:-:S07]  /*1170*/  MOV R0, 0x1190 ;  /* 0x0000119000007802 */ /* 0x000fce0000000f00 */
[----:B------:R-:W-:Y:S05]  /*1180*/  CALL.REL.NOINC `($__internal_0_$__cuda_sm20_div_rn_f64_full) ;  /* 0x0000002c00e47944 */ /* 0x000fea0003c00000 */
[----:B------:R-:W-:Y:S01]  /*1190*/  IMAD.MOV.U32 R2, RZ, RZ, R20 ;  /* 0x000000ffff027224 */ /* 0x000fe200078e0014 */
[----:B------:R-:W-:-:S07]  /*11a0*/  MOV R3, R21 ;  /* 0x0000001500037202 */ /* 0x000fce0000000f00 */
.L_x_11:
[----:B------:R-:W-:Y:S05]  /*11b0*/  BSYNC.RECONVERGENT B0 ;  /* 0x0000000000007941 */ /* 0x000fea0003800200 */
.L_x_10:
[----:B------:R-:W-:Y:S01]  /*11c0*/  DADD R2, R2, R2 ;  /* 0x0000000002027229 */ /* 0x000fe20000000002 */
[----:B------:R-:W-:Y:S01]  /*11d0*/  UMOV UR4, 0x60000000 ;  /* 0x6000000000047882 */ /* 0x000fe20000000000 */
[----:B------:R-:W-:Y:S01]  /*11e0*/  UMOV UR5, 0x3fd12614 ;  /* 0x3fd1261400057882 */ /* 0x000fe20000000000 */
[----:B------:R-:W-:Y:S01]  /*11f0*/  BSSY.RECONVERGENT B0, `(.L_x_12) ;  /* 0x000002a000007945 */ /* 0x000fe20003800200 */
[----:B------:R-:W-:-:S04]  /*1200*/  IMAD.MOV.U32 R7, RZ, RZ, -0x40800000 ;  /* 0xbf800000ff077424 */ /* 0x000fc800078e00ff */
[----:B------:R-:W-:-:S08]  /*1210*/  DADD R2, -R2, 1 ;  /* 0x3ff0000002027429 */ /* 0x000fd00000000100 */
[----:B------:R-:W-:-:S06]  /*1220*/  DMUL R2, R2, UR4 ;  /* 0x0000000402027c28 */ /* 0x000fcc0008000000 */
[----:B------:R-:W0:Y:S02]  /*1230*/  F2F.F32.F64 R12, R2 ;  /* 0x00000002000c7310 */ /* 0x000e240000301000 */
[----:B0-----:R-:W-:-:S04]  /*1240*/  FMUL R5, R12, R12 ;  /* 0x0000000c0c057220 */ /* 0x001fc80000400000 */
[----:B------:R-:W-:-:S05]  /*1250*/  FFMA R5, R14, R14, R5 ;  /* 0x0000000e0e057223 */ /* 0x000fca0000000005 */
[----:B------:R-:W-:-:S13]  /*1260*/  FSETP.GT.AND P0, PT, R5, -1, PT ;  /* 0xbf8000000500780b */ /* 0x000fda0003f04000 */
[----:B------:R-:W-:Y:S05]  /*1270*/  @!P0 BRA `(.L_x_13) ;  /* 0x0000000000848947 */ /* 0x000fea0003800000 */
[----:B------:R-:W-:Y:S01]  /*1280*/  FADD R3, R5, 1 ;  /* 0x3f80000005037421 */ /* 0x000fe20000000000 */
[----:B------:R-:W-:Y:S03]  /*1290*/  BSSY.RECONVERGENT B1, `(.L_x_14) ;  /* 0x000000e000017945 */ /* 0x000fe60003800200 */
[----:B------:R0:W1:Y:S01]  /*12a0*/  MUFU.RSQ R0, R3 ;  /* 0x0000000300007308 */ /* 0x0000620000001400 */
[----:B------:R-:W-:-:S04]  /*12b0*/  IADD3 R2, PT, PT, R3, -0xd000000, RZ ;  /* 0xf300000003027810 */ /* 0x000fc80007ffe0ff */
[----:B------:R-:W-:-:S13]  /*12c0*/  ISETP.GT.U32.AND P0, PT, R2, 0x727fffff, PT ;  /* 0x727fffff0200780c */ /* 0x000fda0003f04070 */
[----:B01----:R-:W-:Y:S05]  /*12d0*/  @!P0 BRA `(.L_x_15) ;  /* 0x0000000000148947 */ /* 0x003fea0003800000 */
[----:B------:R-:W-:Y:S01]  /*12e0*/  IMAD.MOV.U32 R6, RZ, RZ, R3 ;  /* 0x000000ffff067224 */ /* 0x000fe200078e0003 */
[----:B------:R-:W-:-:S07]  /*12f0*/  MOV R8, 0x1310 ;  /* 0x0000131000087802 */ /* 0x000fce0000000f00 */
[----:B------:R-:W-:Y:S05]  /*1300*/  CALL.REL.NOINC `($__internal_2_$__cuda_sm20_sqrt_rn_f32_slowpath) ;  /* 0x0000003400c47944 */ /* 0x000fea0003c00000 */
[----:B------:R-:W-:Y:S01]  /*1310*/  MOV R6, R11 ;  /* 0x0000000b00067202 */ /* 0x000fe20000000f00 */
[----:B------:R-:W-:Y:S06]  /*1320*/  BRA `(.L_x_16) ;  /* 0x0000000000107947 */ /* 0x000fec0003800000 */
.L_x_15:
[----:B------:R-:W-:Y:S01]  /*1330*/  FMUL.FTZ R6, R3, R0 ;  /* 0x0000000003067220 */ /* 0x000fe20000410000 */
[----:B------:R-:W-:-:S03]  /*1340*/  FMUL.FTZ R0, R0, 0.5 ;  /* 0x3f00000000007820 */ /* 0x000fc60000410000 */
[----:B------:R-:W-:-:S04]  /*1350*/  FFMA R3, -R6, R6, R3 ;  /* 0x0000000606037223 */ /* 0x000fc80000000103 */
[----:B------:R-:W-:-:S07]  /*1360*/  FFMA R6, R3, R0, R6 ;  /* 0x0000000003067223 */ /* 0x000fce0000000006 */
.L_x_16:
[----:B------:R-:W-:Y:S05]  /*1370*/  BSYNC.RECONVERGENT B1 ;  /* 0x0000000000017941 */ /* 0x000fea0003800200 */
.L_x_14:
[----:B------:R-:W-:Y:S01]  /*1380*/  VIADD R0, R6, 0x1800000 ;  /* 0x0180000006007836 */ /* 0x000fe20000000000 */
[----:B------:R-:W-:Y:S04]  /*1390*/  BSSY.RECONVERGENT B1, `(.L_x_17) ;  /* 0x000000c000017945 */ /* 0x000fe80003800200 */
[----:B------:R-:W-:-:S04]  /*13a0*/  LOP3.LUT R0, R0, 0x7f800000, RZ, 0xc0, !PT ;  /* 0x7f80000000007812 */ /* 0x000fc800078ec0ff */
[----:B------:R-:W-:-:S13]  /*13b0*/  ISETP.GT.U32.AND P0, PT, R0, 0x1ffffff, PT ;  /* 0x01ffffff0000780c */ /* 0x000fda0003f04070 */
[----:B------:R-:W-:Y:S05]  /*13c0*/  @P0 BRA `(.L_x_18) ;  /* 0x0000000000100947 */ /* 0x000fea0003800000 */
[----:B------:R-:W-:-:S07]  /*13d0*/  MOV R8, 0x13f0 ;  /* 0x000013f000087802 */ /* 0x000fce0000000f00 */
[----:B------:R-:W-:Y:S05]  /*13e0*/  CALL.REL.NOINC `($__internal_1_$__cuda_sm20_rcp_rn_f32_slowpath) ;  /* 0x0000003000bc7944 */ /* 0x000fea0003c00000 */
[----:B------:R-:W-:Y:S01]  /*13f0*/  MOV R7, R10 ;  /* 0x0000000a00077202 */ /* 0x000fe20000000f00 */
[----:B------:R-:W-:Y:S06]  /*1400*/  BRA `(.L_x_19) ;  /* 0x0000000000107947 */ /* 0x000fec0003800000 */
.L_x_18:
[----:B------:R-:W0:Y:S02]  /*1410*/  MUFU.RCP R7, R6 ;  /* 0x0000000600077308 */ /* 0x000e240000001000 */
[----:B0-----:R-:W-:-:S04]  /*1420*/  FFMA R0, R7, R6, -1 ;  /* 0xbf80000007007423 */ /* 0x001fc80000000006 */
[----:B------:R-:W-:-:S04]  /*1430*/  FADD.FTZ R0, -R0, -RZ ;  /* 0x800000ff00007221 */ /* 0x000fc80000010100 */
[----:B------:R-:W-:-:S07]  /*1440*/  FFMA R7, R7, R0, R7 ;  /* 0x0000000007077223 */ /* 0x000fce0000000007 */
.L_x_19:
[----:B------:R-:W-:Y:S05]  /*1450*/  BSYNC.RECONVERGENT B1 ;  /* 0x0000000000017941 */ /* 0x000fea0003800200 */
.L_x_17:
[-C--:B------:R-:W-:Y:S01]  /*1460*/  FMUL R14, R14, R7.reuse ;  /* 0x000000070e0e7220 */ /* 0x080fe20000400000 */
[----:B------:R-:W-:Y:S01]  /*1470*/  FMUL R12, R12, R7 ;  /* 0x000000070c0c7220 */ /* 0x000fe20000400000 */
[----:B------:R-:W-:-:S07]  /*1480*/  FADD R7, -R7, -RZ ;  /* 0x800000ff07077221 */ /* 0x000fce0000000100 */
.L_x_13:
[----:B------:R-:W-:Y:S05]  /*1490*/  BSYNC.RECONVERGENT B0 ;  /* 0x0000000000007941 */ /* 0x000fea0003800200 */
.L_x_12:
[----:B------:R0:W-:Y:S01]  /*14a0*/  STL.64 [R1], RZ ;  /* 0x000000ff01007387 */ /* 0x0001e20000100a00 */
[----:B------:R-:W1:Y:S01]  /*14b0*/  LDCU UR6, c[0x0][0x388] ;  /* 0x00007100ff0677ac */ /* 0x000e620008000800 */
[----:B------:R-:W-:Y:S01]  /*14c0*/  HFMA2 R3, -RZ, RZ, 0, 0 ;  /* 0x00000000ff037431 */ /* 0x000fe200000001ff */
[----:B------:R-:W-:Y:S01]  /*14d0*/  BSSY.RECONVERGENT B0, `(.L_x_20) ;  /* 0x00002a5000007945 */ /* 0x000fe20003800200 */
[----:B------:R0:W-:Y:S01]  /*14e0*/  STL.64 [R1+0x8], RZ ;  /* 0x000008ff01007387 */ /* 0x0001e20000100a00 */
[----:B------:R-:W-:Y:S01]  /*14f0*/  CS2R R4, SRZ ;  /* 0x0000000000047805 */ /* 0x000fe2000001ff00 */
[----:B------:R-:W-:Y:S02]  /*1500*/  IMAD.MOV.U32 R2, RZ, RZ, -0x1 ;  /* 0xffffffffff027424 */ /* 0x000fe400078e00ff */
[----:B------:R0:W-:Y:S01]  /*1510*/  STL.64 [R1+0x10], RZ ;  /* 0x000010ff01007387 */ /* 0x0001e20000100a00 */
[----:B------:R-:W-:-:S03]  /*1520*/  IMAD.MOV.U32 R0, RZ, RZ, RZ ;  /* 0x000000ffff007224 */ /* 0x000fc600078e00ff */
[----:B------:R0:W-:Y:S04]  /*1530*/  STL.64 [R1+0x18], RZ ;  /* 0x000018ff01007387 */ /* 0x0001e80000100a00 */
[----:B------:R0:W-:Y:S01]  /*1540*/  STL.64 [R1+0x20], RZ ;  /* 0x000020ff01007387 */ /* 0x0001e20000100a00 */
[----:B-1----:R-:W-:-:S03]  /*1550*/  ULOP3.LUT UR6, UR6, 0x3, URZ, 0xc0, !UPT ;  /* 0x0000000306067892 */ /* 0x002fc6000f8ec0ff */
[----:B------:R0:W-:Y:S04]  /*1560*/  STL.64 [R1+0x28], RZ ;  /* 0x000028ff01007387 */ /* 0x0001e80000100a00 */
        /* <DEDUP_REMOVED lines=26> */
[----:B------:R0:W-:Y:S02]  /*1710*/  STL.64 [R1+0x100], RZ ;  /* 0x000100ff01007387 */ /* 0x0001e40000100a00 */
.L_x_80:
[----:B-1----:R-:W1:Y:S01]  /*1720*/  LDCU UR8, c[0x0][0x388] ;  /* 0x00007100ff0877ac */ /* 0x002e620008000800 */
[----:B------:R-:W-:Y:S01]  /*1730*/  PLOP3.LUT P0, PT, PT, PT, PT, 0x80, 0x8 ;  /* 0x000000000008781c */ /* 0x000fe20003f0f070 */
[----:B------:R-:W-:Y:S01]  /*1740*/  IMAD.MOV.U32 R15, RZ, RZ, 0x7f800000 ;  /* 0x7f800000ff0f7424 */ /* 0x000fe200078e00ff */
[----:B------:R-:W-:Y:S01]  /*1750*/  MOV R19, RZ ;  /* 0x000000ff00137202 */ /* 0x000fe20000000f00 */
[----:B-1----:R-:W-:-:S09]  /*1760*/  UISETP.NE.AND UP0, UPT, UR8, URZ, UPT ;  /* 0x000000ff0800728c */ /* 0x002fd2000bf05270 */
[----:B------:R-:W-:Y:S05]  /*1770*/  BRA.U !UP0, `(.L_x_21) ;  /* 0x00000015083c7547 */ /* 0x000fea000b800000 */
[----:B------:R-:W-:Y:S01]  /*1780*/  UISETP.GE.U32.AND UP0, UPT, UR8, 0x4, UPT ;  /* 0x000000040800788c */ /* 0x000fe2000bf06070 */
[----:B------:R-:W-:Y:S01]  /*1790*/  HFMA2 R17, -RZ, RZ, 0, 0 ;  /* 0x00000000ff117431 */ /* 0x000fe200000001ff */
[----:B------:R-:W-:Y:S01]  /*17a0*/  MOV R15, 0x7f800000 ;  /* 0x7f800000000f7802 */ /* 0x000fe20000000f00 */
[----:B------:R-:W-:Y:S01]  /*17b0*/  IMAD.MOV.U32 R25, RZ, RZ, RZ ;  /* 0x000000ffff197224 */ /* 0x000fe200078e00ff */
[----:B------:R-:W-:-:S05]  /*17c0*/  CS2R R18, SRZ ;  /* 0x0000000000127805 */ /* 0x000fca000001ff00 */
[----:B------:R-:W-:Y:S05]  /*17d0*/  BRA.U !UP0, `(.L_x_22) ;  /* 0x0000000908f47547 */ /* 0x000fea000b800000 */
[----:B------:R-:W1:Y:S01]  /*17e0*/  S2UR UR5, SR_CgaCtaId ;  /* 0x00000000000579c3 */ /* 0x000e620000008800 */
[----:B------:R-:W-:Y:S01]  /*17f0*/  UMOV UR4, 0x400 ;  /* 0x0000040000047882 */ /* 0x000fe20000000000 */
[----:B------:R-:W-:Y:S02]  /*1800*/  MOV R15, 0x7f800000 ;  /* 0x7f800000000f7802 */ /* 0x000fe40000000f00 */
[----:B------:R-:W-:Y:S01]  /*1810*/  CS2R R18, SRZ ;  /* 0x0000000000127805 */ /* 0x000fe2000001ff00 */
[----:B------:R-:W-:-:S03]  /*1820*/  IMAD.MOV.U32 R17, RZ, RZ, RZ ;  /* 0x000000ffff117224 */ /* 0x000fc600078e00ff */
[----:B------:R-:W2:Y:S01]  /*1830*/  S2UR UR7, SR_SWINHI ;  /* 0x00000000000779c3 */ /* 0x000ea20000002f00 */
[----:B-1----:R-:W-:-:S07]  /*1840*/  ULEA UR9, UR5, UR4, 0x18 ;  /* 0x0000000405097291 */ /* 0x002fce000f8ec0ff */
[----:B------:R-:W-:Y:S01]  /*1850*/  UMOV UR4, UR9 ;  /* 0x0000000900047c82 */ /* 0x000fe20008000000 */
[----:B--2---:R-:W-:Y:S01]  /*1860*/  UMOV UR5, UR7 ;  /* 0x0000000700057c82 */ /* 0x004fe20008000000 */
[----:B------:R-:W-:Y:S01]  /*1870*/  ULOP3.LUT UR7, UR8, 0xfffffffc, URZ, 0xc0, !UPT ;  /* 0xfffffffc08077892 */ /* 0x000fe2000f8ec0ff */
[----:B------:R-:W-:Y:S01]  /*1880*/  IMAD.U32 R20, RZ, RZ, UR4 ;  /* 0x00000004ff147e24 */ /* 0x000fe2000f8e00ff */
[----:B------:R-:W-:Y:S01]  /*1890*/  MOV R9, UR5 ;  /* 0x0000000500097c02 */ /* 0x000fe20008000f00 */
[----:B------:R-:W-:Y:S01]  /*18a0*/  IMAD.U32 R8, RZ, RZ, UR4 ;  /* 0x00000004ff087e24 */ /* 0x000fe2000f8e00ff */
[----:B------:R-:W-:Y:S01]  /*18b0*/  UIADD3 UR7, UPT, UPT, -UR7, URZ, URZ ;  /* 0x000000ff07077290 */ /* 0x000fe2000fffe1ff */
[----:B------:R-:W-:Y:S01]  /*18c0*/  MOV R21, UR5 ;  /* 0x0000000500157c02 */ /* 0x000fe20008000f00 */
[----:B------:R-:W-:Y:S01]  /*18d0*/  UIADD3 UR4, UPT, UPT, UR9, 0xb0, URZ ;  /* 0x000000b009047890 */ /* 0x000fe2000fffe0ff */
[----:B------:R-:W-:-:S03]  /*18e0*/  IMAD.MOV.U32 R21, RZ, RZ, R9 ;  /* 0x000000ffff157224 */ /* 0x000fc600078e0009 */
[----:B------:R-:W-:Y:S02]  /*18f0*/  MOV R22, UR7 ;  /* 0x0000000700167c02 */ /* 0x000fe40008000f00 */
[----:B------:R-:W-:-:S07]  /*1900*/  IMAD.U32 R23, RZ, RZ, UR4 ;  /* 0x00000004ff177e24 */ /* 0x000fce000f8e00ff */
.L_x_43:
[----:B------:R-:W1:Y:S01]  /*1910*/  LDS.128 R8, [R23+-0xb0] ;  /* 0xffff500017087984 */ /* 0x000e620000000c00 */
[----:B------:R-:W-:Y:S01]  /*1920*/  IADD3 R22, PT, PT, R22, 0x4, RZ ;  /* 0x0000000416167810 */ /* 0x000fe20007ffe0ff */
[----:B------:R-:W-:Y:S03]  /*1930*/  BSSY.RECONVERGENT B1, `(.L_x_23) ;  /* 0x0000027000017945 */ /* 0x000fe60003800200 */
[----:B------:R-:W-:Y:S01]  /*1940*/  ISETP.NE.AND P0, PT, R22, RZ, PT ;  /* 0x000000ff1600720c */ /* 0x000fe20003f05270 */
[----:B-1----:R-:W-:Y:S01]  /*1950*/  FADD R29, -R3, R10 ;  /* 0x0000000a031d7221 */ /* 0x002fe20000000100 */
[----:B------:R-:W-:Y:S01]  /*1960*/  FADD R25, R9, -R5 ;  /* 0x8000000509197221 */ /* 0x000fe20000000000 */
[----:B------:R-:W-:Y:S02]  /*1970*/  FADD R11, -R0, R11 ;  /* 0x0000000b000b7221 */ /* 0x000fe40000000100 */
[----:B------:R-:W-:-:S04]  /*1980*/  FMUL R9, R29, R12 ;  /* 0x0000000c1d097220 */ /* 0x000fc80000400000 */
[----:B------:R-:W-:-:S04]  /*1990*/  FFMA R6, R25, R14, R9 ;  /* 0x0000000e19067223 */ /* 0x000fc80000000009 */
[----:B------:R-:W-:-:S05]  /*19a0*/  FFMA R27, R11, R7, R6 ;  /* 0x000000070b1b7223 */ /* 0x000fca0000000006 */
[----:B------:R-:W-:-:S13]  /*19b0*/  FSETP.GEU.AND P1, PT, R27, RZ, PT ;  /* 0x000000ff1b00720b */ /* 0x000fda0003f2e000 */
[----:B------:R-:W-:Y:S05]  /*19c0*/  @!P1 BRA `(.L_x_24) ;  /* 0x0000000000749947 */ /* 0x000fea0003800000 */
[----:B------:R-:W1:Y:S01]  /*19d0*/  LDS R9, [R23+-0x9c] ;  /* 0xffff640017097984 */ /* 0x000e620000000800 */
[----:B------:R-:W-:-:S04]  /*19e0*/  FMUL R6, R29, R29 ;  /* 0x0000001d1d067220 */ /* 0x000fc80000400000 */
[----:B------:R-:W-:-:S04]  /*19f0*/  FFMA R6, R25, R25, R6 ;  /* 0x0000001919067223 */ /* 0x000fc80000000006 */
[----:B------:R-:W-:-:S04]  /*1a00*/  FFMA R6, R11, R11, R6 ;  /* 0x0000000b0b067223 */ /* 0x000fc80000000006 */
[----:B------:R-:W-:-:S05]  /*1a10*/  FFMA R6, -R27, R27, R6 ;  /* 0x0000001b1b067223 */ /* 0x000fca0000000106 */
[----:B-1----:R-:W-:-:S13]  /*1a20*/  FSETP.GT.AND P1, PT, R6, R9, PT ;  /* 0x000000090600720b */ /* 0x002fda0003f24000 */
[----:B------:R-:W-:Y:S05]  /*1a30*/  @P1 BRA `(.L_x_24) ;  /* 0x0000000000581947 */ /* 0x000fea0003800000 */
[----:B------:R-:W-:Y:S01]  /*1a40*/  FADD R6, -R6, R9 ;  /* 0x0000000906067221 */ /* 0x000fe20000000100 */
[----:B------:R-:W-:Y:S03]  /*1a50*/  BSSY.RECONVERGENT B2, `(.L_x_25) ;  /* 0x000000c000027945 */ /* 0x000fe60003800200 */
[----:B------:R-:W-:Y:S01]  /*1a60*/  VIADD R8, R6, 0xf3000000 ;  /* 0xf300000006087836 */ /* 0x000fe20000000000 */
[----:B------:R1:W2:Y:S04]  /*1a70*/  MUFU.RSQ R9, R6 ;  /* 0x0000000600097308 */ /* 0x0002a80000001400 */
[----:B------:R-:W-:-:S13]  /*1a80*/  ISETP.GT.U32.AND P1, PT, R8, 0x727fffff, PT ;  /* 0x727fffff0800780c */ /* 0x000fda0003f24070 */
[----:B-12---:R-:W-:Y:S05]  /*1a90*/  @!P1 BRA `(.L_x_26) ;  /* 0x00000000000c9947 */ /* 0x006fea0003800000 */
[----:B------:R-:W-:-:S07]  /*1aa0*/  MOV R8, 0x1ac0 ;  /* 0x00001ac000087802 */ /* 0x000fce0000000f00 */
[----:B0-----:R-:W-:Y:S05]  /*1ab0*/  CALL.REL.NOINC `($__internal_2_$__cuda_sm20_sqrt_rn_f32_slowpath) ;  /* 0x0000002c00d87944 */ /* 0x001fea0003c00000 */
[----:B------:R-:W-:Y:S05]  /*1ac0*/  BRA `(.L_x_27) ;  /* 0x0000000000107947 */ /* 0x000fea0003800000 */
.L_x_26:
[----:B------:R-:W-:Y:S01]  /*1ad0*/  FMUL.FTZ R11, R6, R9 ;  /* 0x00000009060b7220 */ /* 0x000fe20000410000 */
[----:B------:R-:W-:-:S03]  /*1ae0*/  FMUL.FTZ R8, R9, 0.5 ;  /* 0x3f00000009087820 */ /* 0x000fc60000410000 */
[----:B------:R-:W-:-:S04]  /*1af0*/  FFMA R6, -R11, R11, R6 ;  /* 0x0000000b0b067223 */ /* 0x000fc80000000106 */
[----:B------:R-:W-:-:S07]  /*1b00*/  FFMA R11, R6, R8, R11 ;  /* 0x00000008060b7223 */ /* 0x000fce000000000b */
.L_x_27:
[----:B------:R-:W-:Y:S05]  /*1b10*/  BSYNC.RECONVERGENT B2 ;  /* 0x0000000000027941 */ /* 0x000fea0003800200 */
.L_x_25:
[C---:B------:R-:W-:Y:S01]  /*1b20*/  FSETP.GEU.AND P1, PT, R27.reuse, R11, PT ;  /* 0x0000000b1b00720b */ /* 0x040fe20003f2e000 */
[----:B------:R-:W-:-:S12]  /*1b30*/  FADD R6, R27, -R11 ;  /* 0x8000000b1b067221 */ /* 0x000fd80000000000 */
[----:B------:R-:W-:-:S05]  /*1b40*/  @!P1 FADD R6, R27, R11 ;  /* 0x0000000b1b069221 */ /* 0x000fca0000000000 */
[----:B------:R-:W-:-:S13]  /*1b50*/  FSETP.GEU.AND P1, PT, R6, R15, PT ;  /* 0x0000000f0600720b */ /* 0x000fda0003f2e000 */
[----:B------:R-:W-:Y:S01]  /*1b60*/  @!P1 MOV R15, R6 ;  /* 0x00000006000f9202 */ /* 0x000fe20000000f00 */
[----:B------:R-:W-:Y:S01]  /*1b70*/  @!P1 VIADD R19, R23, 0xffffff50 ;  /* 0xffffff5017139836 */ /* 0x000fe20000000000 */
[----:B------:R-:W-:Y:S01]  /*1b80*/  @!P1 MOV R17, R20 ;  /* 0x0000001400119202 */ /* 0x000fe20000000f00 */
[----:B------:R-:W-:-:S07]  /*1b90*/  @!P1 IMAD.MOV.U32 R18, RZ, RZ, R21 ;  /* 0x000000ffff129224 */ /* 0x000fce00078e0015 */
.L_x_24:
[----:B------:R-:W-:Y:S05]  /*1ba0*/  BSYNC.RECONVERGENT B1 ;  /* 0x0000000000017941 */ /* 0x000fea0003800200 */
.L_x_23:
[----:B------:R-:W1:Y:S01]  /*1bb0*/  LDS.64 R8, [R23+-0x78] ;  /* 0xffff880017087984 */ /* 0x000e620000000a00 */
[----:B------:R-:W-:Y:S03]  /*1bc0*/  BSSY.RECONVERGENT B1, `(.L_x_28) ;  /* 0x0000027000017945 */ /* 0x000fe60003800200 */
[----:B------:R-:W2:Y:S01]  /*1bd0*/  LDS R11, [R23+-0x70] ;  /* 0xffff9000170b7984 */ /* 0x000ea20000000800 */
[----:B-1----:R-:W-:Y:S01]  /*1be0*/  FADD R29, R9, -R3 ;  /* 0x80000003091d7221 */ /* 0x002fe20000000000 */
[----:B------:R-:W-:-:S03]  /*1bf0*/  FADD R25, R8, -R5 ;  /* 0x8000000508197221 */ /* 0x000fc60000000000 */
[----:B------:R-:W-:Y:S01]  /*1c00*/  FMUL R9, R29, R12 ;  /* 0x0000000c1d097220 */ /* 0x000fe20000400000 */
[----:B--2---:R-:W-:-:S03]  /*1c10*/  FADD R11, R11, -R0 ;  /* 0x800000000b0b7221 */ /* 0x004fc60000000000 */
        /* <DEDUP_REMOVED lines=13> */
[----:B------:R1:W2:Y:S01]  /*1cf0*/  MUFU.RSQ R9, R6 ;  /* 0x0000000600097308 */ /* 0x0002a20000001400 */
[----:B------:R-:W-:-:S04]  /*1d00*/  IADD3 R8, PT, PT, R6, -0xd000000, RZ ;  /* 0xf300000006087810 */ /* 0x000fc80007ffe0ff */
[----:B------:R-:W-:-:S13]  /*1d10*/  ISETP.GT.U32.AND P1, PT, R8, 0x727fffff, PT ;  /* 0x727fffff0800780c */ /* 0x000fda0003f24070 */
[----:B-12---:R-:W-:Y:S05]  /*1d20*/  @!P1 BRA `(.L_x_31) ;  /* 0x00000000000c9947 */ /* 0x006fea0003800000 */
[----:B------:R-:W-:-:S07]  /*1d30*/  MOV R8, 0x1d50 ;  /* 0x00001d5000087802 */ /* 0x000fce0000000f00 */
[----:B0-----:R-:W-:Y:S05]  /*1d40*/  CALL.REL.NOINC `($__internal_2_$__cuda_sm20_sqrt_rn_f32_slowpath) ;  /* 0x0000002c00347944 */ /* 0x001fea0003c00000 */
[----:B------:R-:W-:Y:S05]  /*1d50*/  BRA `(.L_x_32) ;  /* 0x0000000000107947 */ /* 0x000fea0003800000 */
.L_x_31:
[----:B------:R-:W-:Y:S01]  /*1d60*/  FMUL.FTZ R11, R6, R9 ;  /* 0x00000009060b7220 */ /* 0x000fe20000410000 */
[----:B------:R-:W-:-:S03]  /*1d70*/  FMUL.FTZ R8, R9, 0.5 ;  /* 0x3f00000009087820 */ /* 0x000fc60000410000 */
[----:B------:R-:W-:-:S04]  /*1d80*/  FFMA R6, -R11, R11, R6 ;  /* 0x0000000b0b067223 */ /* 0x000fc80000000106 */
[----:B------:R-:W-:-:S07]  /*1d90*/  FFMA R11, R6, R8, R11 ;  /* 0x00000008060b7223 */ /* 0x000fce000000000b */
.L_x_32:
[----:B------:R-:W-:Y:S05]  /*1da0*/  BSYNC.RECONVERGENT B2 ;  /* 0x0000000000027941 */ /* 0x000fea0003800200 */
.L_x_30:
[C---:B------:R-:W-:Y:S01]  /*1db0*/  FSETP.GEU.AND P1, PT, R27.reuse, R11, PT ;  /* 0x0000000b1b00720b */ /* 0x040fe20003f2e000 */
[----:B------:R-:W-:-:S12]  /*1dc0*/  FADD R6, R27, -R11 ;  /* 0x8000000b1b067221 */ /* 0x000fd80000000000 */
[----:B------:R-:W-:-:S05]  /*1dd0*/  @!P1 FADD R6, R27, R11 ;  /* 0x0000000b1b069221 */ /* 0x000fca0000000000 */
[----:B------:R-:W-:-:S13]  /*1de0*/  FSETP.GEU.AND P1, PT, R6, R15, PT ;  /* 0x0000000f0600720b */ /* 0x000fda0003f2e000 */
[----:B------:R-:W-:Y:S01]  /*1df0*/  @!P1 IADD3 R17, P2, PT, R20, 0x34, RZ ;  /* 0x0000003414119810 */ /* 0x000fe20007f5e0ff */
[----:B------:R-:W-:Y:S01]  /*1e00*/  @!P1 IMAD.MOV.U32 R15, RZ, RZ, R6 ;  /* 0x000000ffff0f9224 */ /* 0x000fe200078e0006 */
[----:B------:R-:W-:-:S03]  /*1e10*/  @!P1 IADD3 R19, PT, PT, R23, -0x7c, RZ ;  /* 0xffffff8417139810 */ /* 0x000fc60007ffe0ff */
[----:B------:R-:W-:-:S08]  /*1e20*/  @!P1 IMAD.X R18, RZ, RZ, R21, P2 ;  /* 0x000000ffff129224 */ /* 0x000fd000010e0615 */
.L_x_29:
[----:B------:R-:W-:Y:S05]  /*1e30*/  BSYNC.RECONVERGENT B1 ;  /* 0x0000000000017941 */ /* 0x000fea0003800200 */
.L_x_28:
[----:B------:R-:W1:Y:S01]  /*1e40*/  LDS.128 R8, [R23+-0x40] ;  /* 0xffffc00017087984 */ /* 0x000e620000000c00 */
[----:B------:R-:W-:Y:S03]  /*1e50*/  BSSY.RECONVERGENT B1, `(.L_x_33) ;  /* 0x0000026000017945 */ /* 0x000fe60003800200 */
[----:B------:R-:W2:Y:S01]  /*1e60*/  LDS R6, [R23+-0x44] ;  /* 0xffffbc0017067984 */ /* 0x000ea20000000800 */
[----:B-1----:R-:W-:Y:S01]  /*1e70*/  FADD R31, R8, -R3 ;  /* 0x80000003081f7221 */ /* 0x002fe20000000000 */
[----:B------:R-:W-:Y:S01]  /*1e80*/  FADD R9, R9, -R0 ;  /* 0x8000000009097221 */ /* 0x000fe20000000000 */
[----:B--2---:R-:W-:Y:S02]  /*1e90*/  FADD R29, R6, -R5 ;  /* 0x80000005061d7221 */ /* 0x004fe40000000000 */
[----:B------:R-:W-:-:S04]  /*1ea0*/  FMUL R25, R31, R12 ;  /* 0x0000000c1f197220 */ /* 0x000fc80000400000 */
[----:B------:R-:W-:-:S04]  /*1eb0*/  FFMA R6, R29, R14, R25 ;  /* 0x0000000e1d067223 */ /* 0x000fc80000000019 */
[----:B------:R-:W-:-:S05]  /*1ec0*/  FFMA R27, R9, R7, R6 ;  /* 0x00000007091b7223 */ /* 0x000fca0000000006 */
[----:B------:R-:W-:-:S13]  /*1ed0*/  FSETP.GEU.AND P1, PT, R27, RZ, PT ;  /* 0x000000ff1b00720b */ /* 0x000fda0003f2e000 */
[----:B------:R-:W-:Y:S05]  /*1ee0*/  @!P1 BRA `(.L_x_34) ;  /* 0x0000000000709947 */ /* 0x000fea0003800000 */
[----:B------:R-:W-:-:S04]  /*1ef0*/  FMUL R6, R31, R31 ;  /* 0x0000001f1f067220 */ /* 0x000fc80000400000 */
[----:B------:R-:W-:-:S04]  /*1f00*/  FFMA R6, R29, R29, R6 ;  /* 0x0000001d1d067223 */ /* 0x000fc80000000006 */
[----:B------:R-:W-:-:S04]  /*1f10*/  FFMA R6, R9, R9, R6 ;  /* 0x0000000909067223 */ /* 0x000fc80000000006 */
[----:B------:R-:W-:-:S05]  /*1f20*/  FFMA R6, -R27, R27, R6 ;  /* 0x0000001b1b067223 */ /* 0x000fca0000000106 */
[----:B------:R-:W-:-:S13]  /*1f30*/  FSETP.GT.AND P1, PT, R6, R11, PT ;  /* 0x0000000b0600720b */ /* 0x000fda0003f24000 */
        /* <DEDUP_REMOVED lines=10> */
.L_x_36:
[----:B------:R-:W-:Y:S01]  /*1fe0*/  FMUL.FTZ R11, R6, R9 ;  /* 0x00000009060b7220 */ /* 0x000fe20000410000 */
[----:B------:R-:W-:-:S03]  /*1ff0*/  FMUL.FTZ R8, R9, 0.5 ;  /* 0x3f00000009087820 */ /* 0x000fc60000410000 */
[----:B------:R-:W-:-:S04]  /*2000*/  FFMA R6, -R11, R11, R6 ;  /* 0x0000000b0b067223 */ /* 0x000fc80000000106 */
[----:B------:R-:W-:-:S07]  /*2010*/  FFMA R11, R6, R8, R11 ;  /* 0x00000008060b7223 */ /* 0x000fce000000000b */
.L_x_37:
[----:B------:R-:W-:Y:S05]  /*2020*/  BSYNC.RECONVERGENT B2 ;  /* 0x0000000000027941 */ /* 0x000fea0003800200 */
.L_x_35:
        /* <DEDUP_REMOVED lines=8> */
.L_x_34:
[----:B------:R-:W-:Y:S05]  /*20b0*/  BSYNC.RECONVERGENT B1 ;  /* 0x0000000000017941 */ /* 0x000fea0003800200 */
.L_x_33:
[----:B------:R-:W1:Y:S01]  /*20c0*/  LDS.128 R8, [R23+-0x10] ;  /* 0xfffff00017087984 */ /* 0x000e620000000c00 */
[----:B------:R-:W-:Y:S01]  /*20d0*/  BSSY.RECONVERGENT B1, `(.L_x_38) ;  /* 0x0000026000017945 */ /* 0x000fe20003800200 */
[----:B-1----:R-:W-:Y:S01]  /*20e0*/  FADD R25, R9, -R3 ;  /* 0x8000000309197221 */ /* 0x002fe20000000000 */
[----:B------:R-:W-:Y:S01]  /*20f0*/  FADD R11, R8, -R5 ;  /* 0x80000005080b7221 */ /* 0x000fe20000000000 */
[----:B------:R-:W-:Y:S02]  /*2100*/  FADD R29, R10, -R0 ;  /* 0x800000000a1d7221 */ /* 0x000fe40000000000 */
[----:B------:R-:W-:-:S04]  /*2110*/  FMUL R9, R25, R12 ;  /* 0x0000000c19097220 */ /* 0x000fc80000400000 */
[----:B------:R-:W-:-:S04]  /*2120*/  FFMA R6, R11, R14, R9 ;  /* 0x0000000e0b067223 */ /* 0x000fc80000000009 */
[----:B------:R-:W-:-:S05]  /*2130*/  FFMA R27, R29, R7, R6 ;  /* 0x000000071d1b7223 */ /* 0x000fca0000000006 */
[----:B------:R-:W-:-:S13]  /*2140*/  FSETP.GEU.AND P1, PT, R27, RZ, PT ;  /* 0x000000ff1b00720b */ /* 0x000fda0003f2e000 */
[----:B------:R-:W-:Y:S05]  /*2150*/  @!P1 BRA `(.L_x_39) ;  /* 0x0000000000749947 */ /* 0x000fea0003800000 */
[----:B------:R-:W1:Y:S01]  /*2160*/  LDS R9, [R23] ;  /* 0x0000000017097984 */ /* 0x000e620000000800 */
        /* <DEDUP_REMOVED lines=15> */
.L_x_41:
[----:B------:R-:W-:Y:S01]  /*2260*/  FMUL.FTZ R11, R6, R9 ;  /* 0x00000009060b7220 */ /* 0x000fe20000410000 */
[----:B------:R-:W-:-:S03]  /*2270*/  FMUL.FTZ R8, R9, 0.5 ;  /* 0x3f00000009087820 */ /* 0x000fc60000410000 */
[----:B------:R-:W-:-:S04]  /*2280*/  FFMA R6, -R11, R11, R6 ;  /* 0x0000000b0b067223 */ /* 0x000fc80000000106 */
[----:B------:R-:W-:-:S07]  /*2290*/  FFMA R11, R6, R8, R11 ;  /* 0x00000008060b7223 */ /* 0x000fce000000000b */
.L_x_42:
[----:B------:R-:W-:Y:S05]  /*22a0*/  BSYNC.RECONVERGENT B2 ;  /* 0x0000000000027941 */ /* 0x000fea0003800200 */
.L_x_40:
        /* <DEDUP_REMOVED lines=8> */
.L_x_39:
[----:B------:R-:W-:Y:S05]  /*2330*/  BSYNC.RECONVERGENT B1 ;  /* 0x0000000000017941 */ /* 0x000fea0003800200 */
.L_x_38:
[----:B------:R-:W-:Y:S02]  /*2340*/  IADD3 R20, P1, PT, R20, 0xd0, RZ ;  /* 0x000000d014147810 */ /* 0x000fe40007f3e0ff */
[----:B------:R-:W-:-:S03]  /*2350*/  IADD3 R23, PT, PT, R23, 0xd0, RZ ;  /* 0x000000d017177810 */ /* 0x000fc60007ffe0ff */
[----:B------:R-:W-:Y:S01]  /*2360*/  IMAD.X R21, RZ, RZ, R21, P1 ;  /* 0x000000ffff157224 */ /* 0x000fe200008e0615 */
[----:B------:R-:W-:Y:S07]  /*2370*/  @P0 BRA `(.L_x_43) ;  /* 0xfffffff400640947 */ /* 0x000fee000383ffff */
[----:B------:R-:W1:Y:S02]  /*2380*/  LDCU UR4, c[0x0][0x388] ;  /* 0x00007100ff0477ac */ /* 0x000e640008000800 */
[----:B-1----:R-:W-:-:S06]  /*2390*/  ULOP3.LUT UR4, UR4, 0xfffffffc, URZ, 0xc0, !UPT ;  /* 0xfffffffc04047892 */ /* 0x002fcc000f8ec0ff */
[----:B------:R-:W-:-:S07]  /*23a0*/  MOV R25, UR4 ;  /* 0x0000000400197c02 */ /* 0x000fce0008000f00 */
.L_x_22:
[----:B------:R-:W-:Y:S01]  /*23b0*/  UISETP.NE.AND UP0, UPT, UR6, URZ, UPT ;  /* 0x000000ff0600728c */ /* 0x000fe2000bf05270 */
[----:B------:R-:W-:-:S08]  /*23c0*/  IMAD.MOV.U32 R20, RZ, RZ, R18 ;  /* 0x000000ffff147224 */ /* 0x000fd000078e0012 */
[----:B------:R-:W-:Y:S05]  /*23d0*/  BRA.U !UP0, `(.L_x_44) ;  /* 0x0000000908187547 */ /* 0x000fea000b800000 */
[----:B------:R-:W1:Y:S01]  /*23e0*/  S2R R9, SR_CgaCtaId ;  /* 0x0000000000097919 */ /* 0x000e620000008800 */
[----:B------:R-:W-:Y:S01]  /*23f0*/  MOV R6, 0x400 ;  /* 0x0000040000067802 */ /* 0x000fe20000000f00 */
[----:B------:R-:W-:Y:S01]  /*2400*/  BSSY.RECONVERGENT B1, `(.L_x_45) ;  /* 0x000002d000017945 */ /* 0x000fe20003800200 */
[----:B------:R-:W2:Y:S02]  /*2410*/  S2R R31, SR_SWINHI ;  /* 0x00000000001f7919 */ /* 0x000ea40000002f00 */
[----:B-1----:R-:W-:-:S05]  /*2420*/  LEA R22, R9, R6, 0x18 ;  /* 0x0000000609167211 */ /* 0x002fca00078ec0ff */
[C---:B------:R-:W-:Y:S01]  /*2430*/  IMAD R18, R25.reuse, 0x34, R22 ;  /* 0x0000003419127824 */ /* 0x040fe200078e0216 */
[----:B------:R-:W-:Y:S02]  /*2440*/  MOV R22, R22 ;  /* 0x0000001600167202 */ /* 0x000fe40000000f00 */
[----:B--2---:R-:W-:Y:S02]  /*2450*/  MOV R23, R31 ;  /* 0x0000001f00177202 */ /* 0x004fe40000000f00 */
[----:B------:R-:W1:Y:S01]  /*2460*/  LDS.128 R8, [R18] ;  /* 0x0000000012087984 */ /* 0x000e620000000c00 */
[----:B------:R-:W-:-:S04]  /*2470*/  IMAD.WIDE.U32 R22, R25, 0x34, R22 ;  /* 0x0000003419167825 */ /* 0x000fc800078e0016 */
        /* <DEDUP_REMOVED lines=8> */
[----:B------:R-:W1:Y:S01]  /*2500*/  LDS R9, [R18+0x14] ;  /* 0x0000140012097984 */ /* 0x000e620000000800 */
        /* <DEDUP_REMOVED lines=15> */
.L_x_48:
[----:B------:R-:W-:Y:S01]  /*2600*/  FMUL.FTZ R11, R6, R9 ;  /* 0x00000009060b7220 */ /* 0x000fe20000410000 */
[----:B------:R-:W-:-:S03]  /*2610*/  FMUL.FTZ R8, R9, 0.5 ;  /* 0x3f00000009087820 */ /* 0x000fc60000410000 */
[----:B------:R-:W-:-:S04]  /*2620*/  FFMA R6, -R11, R11, R6 ;  /* 0x0000000b0b067223 */ /* 0x000fc80000000106 */
[----:B------:R-:W-:-:S07]  /*2630*/  FFMA R11, R6, R8, R11 ;  /* 0x00000008060b7223 */ /* 0x000fce000000000b */
.L_x_49:
[----:B------:R-:W-:Y:S05]  /*2640*/  BSYNC.RECONVERGENT B2 ;  /* 0x0000000000027941 */ /* 0x000fea0003800200 */
.L_x_47:
[C---:B------:R-:W-:Y:S01]  /*2650*/  FSETP.GEU.AND P0, PT, R21.reuse, R11, PT ;  /* 0x0000000b1500720b */ /* 0x040fe20003f0e000 */
[----:B------:R-:W-:-:S12]  /*2660*/  FADD R6, R21, -R11 ;  /* 0x8000000b15067221 */ /* 0x000fd80000000000 */
[----:B------:R-:W-:-:S05]  /*2670*/  @!P0 FADD R6, R21, R11 ;  /* 0x0000000b15068221 */ /* 0x000fca0000000000 */
[----:B------:R-:W-:-:S13]  /*2680*/  FSETP.GEU.AND P0, PT, R6, R15, PT ;  /* 0x0000000f0600720b */ /* 0x000fda0003f0e000 */
[----:B------:R-:W-:Y:S01]  /*2690*/  @!P0 IMAD.MOV.U32 R15, RZ, RZ, R6 ;  /* 0x000000ffff0f8224 */ /* 0x000fe200078e0006 */
[----:B------:R-:W-:Y:S01]  /*26a0*/  @!P0 MOV R19, R18 ;  /* 0x0000001200138202 */ /* 0x000fe20000000f00 */
[----:B------:R-:W-:Y:S01]  /*26b0*/  @!P0 IMAD.MOV.U32 R17, RZ, RZ, R22 ;  /* 0x000000ffff118224 */ /* 0x000fe200078e0016 */
[----:B------:R-:W-:-:S07]  /*26c0*/  @!P0 MOV R20, R23 ;  /* 0x0000001700148202 */ /* 0x000fce0000000f00 */
.L_x_46:
[----:B------:R-:W-:Y:S05]  /*26d0*/  BSYNC.RECONVERGENT B1 ;  /* 0x0000000000017941 */ /* 0x000fea0003800200 */
.L_x_45:
[----:B------:R-:W-:Y:S01]  /*26e0*/  UISETP.NE.AND UP0, UPT, UR6, 0x1, UPT ;  /* 0x000000010600788c */ /* 0x000fe2000bf05270 */
[----:B------:R-:W-:Y:S08]  /*26f0*/  BSSY.RECONVERGENT B1, `(.L_x_44) ;  /* 0x0000054000017945 */ /* 0x000ff00003800200 */
[----:B------:R-:W-:Y:S05]  /*2700*/  BRA.U !UP0, `(.L_x_50) ;  /* 0x0000000508487547 */ /* 0x000fea000b800000 */
[----:B------:R-:W1:Y:S01]  /*2710*/  LDS.64 R8, [R18+0x38] ;  /* 0x0000380012087984 */ /* 0x000e620000000a00 */
[----:B------:R-:W-:Y:S03]  /*2720*/  BSSY.RECONVERGENT B2, `(.L_x_51) ;  /* 0x0000027000027945 */ /* 0x000fe60003800200 */
[----:B------:R-:W2:Y:S01]  /*2730*/  LDS R11, [R18+0x40] ;  /* 0x00004000120b7984 */ /* 0x000ea20000000800 */
[----:B-1----:R-:W-:Y:S01]  /*2740*/  FADD R27, -R3, R9 ;  /* 0x00000009031b7221 */ /* 0x002fe20000000100 */
[----:B------:R-:W-:-:S03]  /*2750*/  FADD R25, R8, -R5 ;  /* 0x8000000508197221 */ /* 0x000fc60000000000 */
[----:B------:R-:W-:Y:S01]  /*2760*/  FMUL R9, R27, R12 ;  /* 0x0000000c1b097220 */ /* 0x000fe20000400000 */
[----:B--2---:R-:W-:-:S03]  /*2770*/  FADD R11, R11, -R0 ;  /* 0x800000000b0b7221 */ /* 0x004fc60000000000 */
        /* <DEDUP_REMOVED lines=20> */
.L_x_54:
[----:B------:R-:W-:Y:S01]  /*28c0*/  FMUL.FTZ R11, R6, R9 ;  /* 0x00000009060b7220 */ /* 0x000fe20000410000 */
[----:B------:R-:W-:-:S03]  /*28d0*/  FMUL.FTZ R8, R9, 0.5 ;  /* 0x3f00000009087820 */ /* 0x000fc60000410000 */
[----:B------:R-:W-:-:S04]  /*28e0*/  FFMA R6, -R11, R11, R6 ;  /* 0x0000000b0b067223 */ /* 0x000fc80000000106 */
[----:B------:R-:W-:-:S07]  /*28f0*/  FFMA R11, R6, R8, R11 ;  /* 0x00000008060b7223 */ /* 0x000fce000000000b */
.L_x_55:
[----:B------:R-:W-:Y:S05]  /*2900*/  BSYNC.RECONVERGENT B3 ;  /* 0x0000000000037941 */ /* 0x000fea0003800200 */
.L_x_53:
[C---:B------:R-:W-:Y:S01]  /*2910*/  FSETP.GEU.AND P0, PT, R21.reuse, R11, PT ;  /* 0x0000000b1500720b */ /* 0x040fe20003f0e000 */
[----:B------:R-:W-:-:S12]  /*2920*/  FADD R6, R21, -R11 ;  /* 0x8000000b15067221 */ /* 0x000fd80000000000 */
[----:B------:R-:W-:-:S05]  /*2930*/  @!P0 FADD R6, R21, R11 ;  /* 0x0000000b15068221 */ /* 0x000fca0000000000 */
[----:B------:R-:W-:-:S13]  /*2940*/  FSETP.GEU.AND P0, PT, R6, R15, PT ;  /* 0x0000000f0600720b */ /* 0x000fda0003f0e000 */
[----:B------:R-:W-:Y:S01]  /*2950*/  @!P0 IADD3 R17, P1, PT, R22, 0x34, RZ ;  /* 0x0000003416118810 */ /* 0x000fe20007f3e0ff */
[----:B------:R-:W-:Y:S01]  /*2960*/  @!P0 VIADD R19, R18, 0x34 ;  /* 0x0000003412138836 */ /* 0x000fe20000000000 */
[----:B------:R-:W-:Y:S02]  /*2970*/  @!P0 MOV R15, R6 ;  /* 0x00000006000f8202 */ /* 0x000fe40000000f00 */
[----:B------:R-:W-:-:S09]  /*2980*/  @!P0 IADD3.X R20, PT, PT, RZ, R23, RZ, P1, !PT ;  /* 0x00000017ff148210 */ /* 0x000fd20000ffe4ff */
.L_x_52:
[----:B------:R-:W-:Y:S05]  /*2990*/  BSYNC.RECONVERGENT B2 ;  /* 0x0000000000027941 */ /* 0x000fea0003800200 */
.L_x_51:
[----:B------:R-:W-:-:S09]  /*29a0*/  UISETP.NE.AND UP0, UPT, UR6, 0x2, UPT ;  /* 0x000000020600788c */ /* 0x000fd2000bf05270 */
[----:B------:R-:W-:Y:S05]  /*29b0*/  BRA.U !UP0, `(.L_x_50) ;  /* 0x00000001089c7547 */ /* 0x000fea000b800000 */
[----:B------:R-:W1:Y:S04]  /*29c0*/  LDS.128 R8, [R18+0x70] ;  /* 0x0000700012087984 */ /* 0x000e680000000c00 */
[----:B------:R-:W2:Y:S01]  /*29d0*/  LDS R6, [R18+0x6c] ;  /* 0x00006c0012067984 */ /* 0x000ea20000000800 */
[----:B-1----:R-:W-:Y:S01]  /*29e0*/  FADD R27, R8, -R3 ;  /* 0x80000003081b7221 */ /* 0x002fe20000000000 */
[----:B------:R-:W-:Y:S01]  /*29f0*/  FADD R9, -R0, R9 ;  /* 0x0000000900097221 */ /* 0x000fe20000000100 */
        /* <DEDUP_REMOVED lines=13> */
[----:B------:R-:W-:Y:S01]  /*2ad0*/  BSSY.RECONVERGENT B2, `(.L_x_56) ;  /* 0x000000d000027945 */ /* 0x000fe20003800200 */
[----:B------:R-:W-:Y:S02]  /*2ae0*/  IADD3 R18, PT, PT, R18, 0x68, RZ ;  /* 0x0000006812127810 */ /* 0x000fe40007ffe0ff */
[----:B------:R-:W-:Y:S01]  /*2af0*/  VIADD R8, R6, 0xf3000000 ;  /* 0xf300000006087836 */ /* 0x000fe20000000000 */
[----:B------:R1:W2:Y:S04]  /*2b00*/  MUFU.RSQ R9, R6 ;  /* 0x0000000600097308 */ /* 0x0002a80000001400 */
[----:B------:R-:W-:-:S13]  /*2b10*/  ISETP.GT.U32.AND P0, PT, R8, 0x727fffff, PT ;  /* 0x727fffff0800780c */ /* 0x000fda0003f04070 */
[----:B-12---:R-:W-:Y:S05]  /*2b20*/  @!P0 BRA `(.L_x_57) ;  /* 0x00000000000c8947 */ /* 0x006fea0003800000 */
[----:B------:R-:W-:-:S07]  /*2b30*/  MOV R8, 0x2b50 ;  /* 0x00002b5000087802 */ /* 0x000fce0000000f00 */
[----:B0-----:R-:W-:Y:S05]  /*2b40*/  CALL.REL.NOINC `($__internal_2_$__cuda_sm20_sqrt_rn_f32_slowpath) ;  /* 0x0000001c00b47944 */ /* 0x001fea0003c00000 */
[----:B------:R-:W-:Y:S05]  /*2b50*/  BRA `(.L_x_58) ;  /* 0x0000000000107947 */ /* 0x000fea0003800000 */
.L_x_57:
[----:B------:R-:W-:Y:S01]  /*2b60*/  FMUL.FTZ R11, R6, R9 ;  /* 0x00000009060b7220 */ /* 0x000fe20000410000 */
[----:B------:R-:W-:-:S03]  /*2b70*/  FMUL.FTZ R8, R9, 0.5 ;  /* 0x3f00000009087820 */ /* 0x000fc60000410000 */
[----:B------:R-:W-:-:S04]  /*2b80*/  FFMA R6, -R11, R11, R6 ;  /* 0x0000000b0b067223 */ /* 0x000fc80000000106 */
[----:B------:R-:W-:-:S07]  /*2b90*/  FFMA R11, R6, R8, R11 ;  /* 0x00000008060b7223 */ /* 0x000fce000000000b */
.L_x_58:
[----:B------:R-:W-:Y:S05]  /*2ba0*/  BSYNC.RECONVERGENT B2 ;  /* 0x0000000000027941 */ /* 0x000fea0003800200 */
.L_x_56:
[C---:B------:R-:W-:Y:S01]  /*2bb0*/  FSETP.GEU.AND P0, PT, R21.reuse, R11, PT ;  /* 0x0000000b1500720b */ /* 0x040fe20003f0e000 */
[----:B------:R-:W-:-:S12]  /*2bc0*/  FADD R6, R21, -R11 ;  /* 0x8000000b15067221 */ /* 0x000fd80000000000 */
[----:B------:R-:W-:-:S05]  /*2bd0*/  @!P0 FADD R6, R21, R11 ;  /* 0x0000000b15068221 */ /* 0x000fca0000000000 */
[----:B------:R-:W-:-:S13]  /*2be0*/  FSETP.GEU.AND P0, PT, R6, R15, PT ;  /* 0x0000000f0600720b */ /* 0x000fda0003f0e000 */
[----:B------:R-:W-:Y:S01]  /*2bf0*/  @!P0 IADD3 R17, P1, PT, R22, 0x68, RZ ;  /* 0x0000006816118810 */ /* 0x000fe20007f3e0ff */
[----:B------:R-:W-:Y:S01]  /*2c00*/  @!P0 IMAD.MOV.U32 R15, RZ, RZ, R6 ;  /* 0x000000ffff0f8224 */ /* 0x000fe200078e0006 */
[----:B------:R-:W-:-:S03]  /*2c10*/  @!P0 MOV R19, R18 ;  /* 0x0000001200138202 */ /* 0x000fc60000000f00 */
[----:B------:R-:W-:-:S08]  /*2c20*/  @!P0 IMAD.X R20, RZ, RZ, R23, P1 ;  /* 0x000000ffff148224 */ /* 0x000fd000008e0617 */
.L_x_50:
[----:B------:R-:W-:Y:S05]  /*2c30*/  BSYNC.RECONVERGENT B1 ;  /* 0x0000000000017941 */ /* 0x000fea0003800200 */
.L_x_44:
[----:B------:R-:W-:-:S04]  /*2c40*/  ISETP.NE.U32.AND P0, PT, R17, RZ, PT ;  /* 0x000000ff1100720c */ /* 0x000fc80003f05070 */
[----:B------:R-:W-:-:S04]  /*2c50*/  ISETP.NE.AND.EX P0, PT, R20, RZ, PT, P0 ;  /* 0x000000ff1400720c */ /* 0x000fc80003f05300 */
[----:B------:R-:W-:-:S13]  /*2c60*/  PLOP3.LUT P0, PT, P0, PT, PT, 0x8, 0x80 ;  /* 0x000000000080781c */ /* 0x000fda000070e170 */
.L_x_21:
[----:B------:R-:W-:Y:S02]  /*2c70*/  HFMA2 R9, -RZ, RZ, 2, 0 ;  /* 0x40000000ff097431 */ /* 0x000fe400000001ff */
[----:B------:R-:W-:Y:S01]  /*2c80*/  IMAD.MOV.U32 R11, RZ, RZ, 0x40000000 ;  /* 0x40000000ff0b7424 */ /* 0x000fe200078e00ff */
[----:B------:R-:W-:Y:S01]  /*2c90*/  MOV R17, 0x40000000 ;  /* 0x4000000000117802 */ /* 0x000fe20000000f00 */
[----:B------:R-:W-:Y:S06]  /*2ca0*/  @P0 BRA `(.L_x_59) ;  /* 0x00000010009c0947 */ /* 0x000fec0003800000 */
[----:B------:R-:W1:Y:S01]  /*2cb0*/  LDS R8, [R19+0x8] ;  /* 0x0000080013087984 */ /* 0x000e620000000800 */
[C---:B------:R-:W-:Y:S01]  /*2cc0*/  FFMA R3, R15.reuse, R12, R3 ;  /* 0x0000000c0f037223 */ /* 0x040fe20000000003 */
[C---:B------:R-:W-:Y:S01]  /*2cd0*/  FFMA R5, R15.reuse, R14, R5 ;  /* 0x0000000e0f057223 */ /* 0x040fe20000000005 */
[----:B------:R-:W-:Y:S01]  /*2ce0*/  FFMA R15, R15, R7, R0 ;  /* 0x000000070f0f7223 */ /* 0x000fe20000000000 */
[----:B------:R-:W2:Y:S01]  /*2cf0*/  LDS R6, [R19+0x4] ;  /* 0x0000040013067984 */ /* 0x000ea20000000800 */
[----:B------:R-:W-:Y:S03]  /*2d00*/  BSSY.RECONVERGENT B1, `(.L_x_60) ;  /* 0x000002a000017945 */ /* 0x000fe60003800200 */
[----:B------:R-:W3:Y:S01]  /*2d10*/  LDS R10, [R19+0xc] ;  /* 0x00000c00130a7984 */ /* 0x000ee20000000800 */
[----:B-1----:R-:W-:Y:S01]  /*2d20*/  FADD R17, R3, -R8 ;  /* 0x8000000803117221 */ /* 0x002fe20000000000 */
[----:B--2---:R-:W-:-:S03]  /*2d30*/  FADD R21, R5, -R6 ;  /* 0x8000000605157221 */ /* 0x004fc60000000000 */
[----:B------:R-:W-:Y:S01]  /*2d40*/  FMUL R6, R17, R17 ;  /* 0x0000001111067220 */ /* 0x000fe20000400000 */
[----:B---3--:R-:W-:-:S03]  /*2d50*/  FADD R0, R15, -R10 ;  /* 0x8000000a0f007221 */ /* 0x008fc60000000000 */
[----:B------:R-:W-:-:S04]  /*2d60*/  FFMA R9, R21, R21, R6 ;  /* 0x0000001515097223 */ /* 0x000fc80000000006 */
[----:B------:R-:W-:-:S05]  /*2d70*/  FFMA R9, R0, R0, R9 ;  /* 0x0000000000097223 */ /* 0x000fca0000000009 */
[----:B------:R-:W-:-:S13]  /*2d80*/  FSETP.GT.AND P0, PT, R9, RZ, PT ;  /* 0x000000ff0900720b */ /* 0x000fda0003f04000 */
[----:B------:R-:W-:Y:S05]  /*2d90*/  @!P0 BRA `(.L_x_61) ;  /* 0x0000000000808947 */ /* 0x000fea0003800000 */
[----:B------:R-:W-:Y:S01]  /*2da0*/  VIADD R6, R9, 0xf3000000 ;  /* 0xf300000009067836 */ /* 0x000fe20000000000 */
[----:B------:R1:W2:Y:S01]  /*2db0*/  MUFU.RSQ R8, R9 ;  /* 0x0000000900087308 */ /* 0x0002a20000001400 */
[----:B------:R-:W-:Y:S03]  /*2dc0*/  BSSY.RECONVERGENT B2, `(.L_x_62) ;  /* 0x000000c000027945 */ /* 0x000fe60003800200 */
[----:B------:R-:W-:-:S13]  /*2dd0*/  ISETP.GT.U32.AND P0, PT, R6, 0x727fffff, PT ;  /* 0x727fffff0600780c */ /* 0x000fda0003f04070 */
[----:B-12---:R-:W-:Y:S05]  /*2de0*/  @!P0 BRA `(.L_x_63) ;  /* 0x0000000000148947 */ /* 0x006fea0003800000 */
[----:B------:R-:W-:Y:S02]  /*2df0*/  MOV R6, R9 ;  /* 0x0000000900067202 */ /* 0x000fe40000000f00 */
[----:B------:R-:W-:-:S07]  /*2e00*/  MOV R8, 0x2e20 ;  /* 0x00002e2000087802 */ /* 0x000fce0000000f00 */
[----:B0-----:R-:W-:Y:S05]  /*2e10*/  CALL.REL.NOINC `($__internal_2_$__cuda_sm20_sqrt_rn_f32_slowpath) ;  /* 0x0000001c00007944 */ /* 0x001fea0003c00000 */
[----:B------:R-:W-:Y:S01]  /*2e20*/  IMAD.MOV.U32 R6, RZ, RZ, R11 ;  /* 0x000000ffff067224 */ /* 0x000fe200078e000b */
[----:B------:R-:W-:Y:S06]  /*2e30*/  BRA `(.L_x_64) ;  /* 0x0000000000107947 */ /* 0x000fec0003800000 */
.L_x_63:
[----:B------:R-:W-:Y:S01]  /*2e40*/  FMUL.FTZ R6, R9, R8 ;  /* 0x0000000809067220 */ /* 0x000fe20000410000 */
[----:B------:R-:W-:-:S03]  /*2e50*/  FMUL.FTZ R8, R8, 0.5 ;  /* 0x3f00000008087820 */ /* 0x000fc60000410000 */
[----:B------:R-:W-:-:S04]  /*2e60*/  FFMA R9, -R6, R6, R9 ;  /* 0x0000000606097223 */ /* 0x000fc80000000109 */
[----:B------:R-:W-:-:S07]  /*2e70*/  FFMA R6, R9, R8, R6 ;  /* 0x0000000809067223 */ /* 0x000fce0000000006 */
.L_x_64:
[----:B------:R-:W-:Y:S05]  /*2e80*/  BSYNC.RECONVERGENT B2 ;  /* 0x0000000000027941 */ /* 0x000fea0003800200 */
.L_x_62:
[----:B------:R-:W-:Y:S01]  /*2e90*/  IADD3 R8, PT, PT, R6, 0x1800000, RZ ;  /* 0x0180000006087810 */ /* 0x000fe20007ffe0ff */
[----:B------:R-:W-:Y:S03]  /*2ea0*/  BSSY.RECONVERGENT B2, `(.L_x_65) ;  /* 0x000000c000027945 */ /* 0x000fe60003800200 */
[----:B------:R-:W-:-:S04]  /*2eb0*/  LOP3.LUT R8, R8, 0x7f800000, RZ, 0xc0, !PT ;  /* 0x7f80000008087812 */ /* 0x000fc800078ec0ff */
[----:B------:R-:W-:-:S13]  /*2ec0*/  ISETP.GT.U32.AND P0, PT, R8, 0x1ffffff, PT ;  /* 0x01ffffff0800780c */ /* 0x000fda0003f04070 */
[----:B------:R-:W-:Y:S05]  /*2ed0*/  @P0 BRA `(.L_x_66) ;  /* 0x0000000000100947 */ /* 0x000fea0003800000 */
[----:B------:R-:W-:-:S07]  /*2ee0*/  MOV R8, 0x2f00 ;  /* 0x00002f0000087802 */ /* 0x000fce0000000f00 */
[----:B0-----:R-:W-:Y:S05]  /*2ef0*/  CALL.REL.NOINC `($__internal_1_$__cuda_sm20_rcp_rn_f32_slowpath) ;  /* 0x0000001400f87944 */ /* 0x001fea0003c00000 */
[----:B------:R-:W-:Y:S01]  /*2f00*/  IMAD.MOV.U32 R8, RZ, RZ, R10 ;  /* 0x000000ffff087224 */ /* 0x000fe200078e000a */
[----:B------:R-:W-:Y:S06]  /*2f10*/  BRA `(.L_x_67) ;  /* 0x0000000000107947 */ /* 0x000fec0003800000 */
.L_x_66:
[----:B------:R-:W1:Y:S02]  /*2f20*/  MUFU.RCP R9, R6 ;  /* 0x0000000600097308 */ /* 0x000e640000001000 */
[----:B-1----:R-:W-:-:S04]  /*2f30*/  FFMA R8, R9, R6, -1 ;  /* 0xbf80000009087423 */ /* 0x002fc80000000006 */
[----:B------:R-:W-:-:S04]  /*2f40*/  FADD.FTZ R8, -R8, -RZ ;  /* 0x800000ff08087221 */ /* 0x000fc80000010100 */
[----:B------:R-:W-:-:S07]  /*2f50*/  FFMA R8, R9, R8, R9 ;  /* 0x0000000809087223 */ /* 0x000fce0000000009 */
.L_x_67:
[----:B------:R-:W-:Y:S05]  /*2f60*/  BSYNC.RECONVERGENT B2 ;  /* 0x0000000000027941 */ /* 0x000fea0003800200 */
.L_x_65:
[-C--:B------:R-:W-:Y:S01]  /*2f70*/  FMUL R21, R21, R8.reuse ;  /* 0x0000000815157220 */ /* 0x080fe20000400000 */
[-C--:B------:R-:W-:Y:S01]  /*2f80*/  FMUL R17, R17, R8.reuse ;  /* 0x0000000811117220 */ /* 0x080fe20000400000 */
[----:B------:R-:W-:-:S07]  /*2f90*/  FMUL R0, R0, R8 ;  /* 0x0000000800007220 */ /* 0x000fce0000400000 */
.L_x_61:
[----:B------:R-:W-:Y:S05]  /*2fa0*/  BSYNC.RECONVERGENT B1 ;  /* 0x0000000000017941 */ /* 0x000fea0003800200 */
.L_x_60:
[----:B------:R-:W1:Y:S01]  /*2fb0*/  LDS R8, [R19+0x30] ;  /* 0x0000300013087984 */ /* 0x000e620000000800 */
[----:B------:R-:W-:Y:S01]  /*2fc0*/  ISETP.GE.U32.AND P0, PT, R4, 0xa, PT ;  /* 0x0000000a0400780c */ /* 0x000fe20003f06070 */
[----:B------:R-:W-:-:S04]  /*2fd0*/  FMUL R6, R17, R12 ;  /* 0x0000000c11067220 */ /* 0x000fc80000400000 */
[----:B------:R-:W-:-:S04]  /*2fe0*/  FFMA R9, R21, R14, R6 ;  /* 0x0000000e15097223 */ /* 0x000fc80000000006 */
[----:B------:R-:W-:-:S05]  /*2ff0*/  FFMA R9, R0, R7, R9 ;  /* 0x0000000700097223 */ /* 0x000fca0000000009 */
[----:B------:R-:W-:-:S04]  /*3000*/  FSETP.GT.AND P1, PT, R9, RZ, PT ;  /* 0x000000ff0900720b */ /* 0x000fc80003f24000 */
[----:B------:R-:W-:Y:S02]  /*3010*/  FSEL R20, -R21, R21, P1 ;  /* 0x0000001515147208 */ /* 0x000fe40000800100 */
[----:B------:R-:W-:Y:S02]  /*3020*/  FSEL R18, -R17, R17, P1 ;  /* 0x0000001111127208 */ /* 0x000fe40000800100 */
[----:B------:R-:W-:Y:S02]  /*3030*/  FSEL R0, -R0, R0, P1 ;  /* 0x0000000000007208 */ /* 0x000fe40000800100 */
[----:B-1----:R-:W-:-:S13]  /*3040*/  FSETP.GT.AND P0, PT, R8, RZ, !P0 ;  /* 0x000000ff0800720b */ /* 0x002fda0004704000 */
[----:B------:R-:W-:Y:S05]  /*3050*/  @!P0 BRA `(.L_x_68) ;  /* 0x00000004009c8947 */ /* 0x000fea0003800000 */
[----:B------:R-:W-:Y:S01]  /*3060*/  FMUL R9, R18, R12 ;  /* 0x0000000c12097220 */ /* 0x000fe20000400000 */
[----:B------:R-:W-:Y:S01]  /*3070*/  BSSY.RECONVERGENT B1, `(.L_x_69) ;  /* 0x0000007000017945 */ /* 0x000fe20003800200 */
[----:B------:R-:W-:Y:S02]  /*3080*/  MOV R6, 0x30e0 ;  /* 0x000030e000067802 */ /* 0x000fe40000000f00 */
[----:B------:R-:W-:-:S04]  /*3090*/  FFMA R9, R20, R14, R9 ;  /* 0x0000000e14097223 */ /* 0x000fc80000000009 */
[----:B------:R-:W-:-:S04]  /*30a0*/  FFMA R17, R0, R7, R9 ;  /* 0x0000000700117223 */ /* 0x000fc80000000009 */
[----:B------:R-:W-:-:S04]  /*30b0*/  FADD R21, R17, 1 ;  /* 0x3f80000011157421 */ /* 0x000fc80000000000 */
[----:B------:R1:W2:Y:S03]  /*30c0*/  F2F.F64.F32 R8, R21 ;  /* 0x0000001500087310 */ /* 0x0002a60000201800 */
[----:B012---:R-:W-:Y:S05]  /*30d0*/  CALL.REL.NOINC `($_Z5tracePK6SpherejP4Vec3jj$__internal_accurate_pow) ;  /* 0x00000020003c7944 */ /* 0x007fea0003c00000 */
[----:B------:R-:W-:Y:S05]  /*30e0*/  BSYNC.RECONVERGENT B1 ;  /* 0x0000000000017941 */ /* 0x000fea0003800200 */
.L_x_69:
[----:B------:R-:W-:Y:S01]  /*30f0*/  DADD R22, R8, 3 ;  /* 0x4008000008167429 */ /* 0x000fe20000000000 */
[----:B------:R-:W-:Y:S01]  /*3100*/  MOV R10, R25 ;  /* 0x00000019000a7202 */ /* 0x000fe20000000f00 */
[----:B------:R-:W-:Y:S01]  /*3110*/  IMAD.MOV.U32 R11, RZ, RZ, R26 ;  /* 0x000000ffff0b7224 */ /* 0x000fe200078e001a */
[----:B------:R-:W-:Y:S01]  /*3120*/  ISETP.GE.AND P0, PT, R9, RZ, PT ;  /* 0x000000ff0900720c */ /* 0x000fe20003f06270 */
[----:B------:R-:W-:Y:S01]  /*3130*/  FADD R6, R20, R20 ;  /* 0x0000001414067221 */ /* 0x000fe20000000000 */
[----:B------:R-:W-:Y:S01]  /*3140*/  FSETP.NEU.AND P1, PT, R21, RZ, PT ;  /* 0x000000ff1500720b */ /* 0x000fe20003f2d000 */
[----:B------:R-:W-:Y:S02]  /*3150*/  BSSY.RECONVERGENT B1, `(.L_x_70) ;  /* 0x0000013000017945 */ /* 0x000fe40003800200 */
[----:B------:R-:W-:Y:S01]  /*3160*/  DADD R10, -RZ, -R10 ;  /* 0x00000000ff0a7229 */ /* 0x000fe2000000090a */
[----:B------:R-:W-:Y:S01]  /*3170*/  FFMA R14, R17, -R6, R14 ;  /* 0x80000006110e7223 */ /* 0x000fe2000000000e */
[----:B------:R-:W-:Y:S01]  /*3180*/  LOP3.LUT R22, R23, 0x7ff00000, RZ, 0xc0, !PT ;  /* 0x7ff0000017167812 */ /* 0x000fe200078ec0ff */
[----:B------:R-:W-:-:S03]  /*3190*/  FADD R23, R18, R18 ;  /* 0x0000001212177221 */ /* 0x000fc60000000000 */
[----:B------:R-:W-:Y:S01]  /*31a0*/  ISETP.NE.AND P2, PT, R22, 0x7ff00000, PT ;  /* 0x7ff000001600780c */ /* 0x000fe20003f45270 */
[----:B------:R-:W-:-:S03]  /*31b0*/  FFMA R12, R17, -R23, R12 ;  /* 0x80000017110c7223 */ /* 0x000fc6000000000c */
[----:B------:R-:W-:Y:S02]  /*31c0*/  FSEL R10, R10, R25, !P0 ;  /* 0x000000190a0a7208 */ /* 0x000fe40004000000 */
[----:B------:R-:W-:Y:S02]  /*31d0*/  FSEL R11, R11, R26, !P0 ;  /* 0x0000001a0b0b7208 */ /* 0x000fe40004000000 */
[----:B------:R-:W-:Y:S02]  /*31e0*/  FSEL R10, R10, RZ, P1 ;  /* 0x000000ff0a0a7208 */ /* 0x000fe40000800000 */
[----:B------:R-:W-:-:S03]  /*31f0*/  FSEL R11, R9, R11, !P1 ;  /* 0x0000000b090b7208 */ /* 0x000fc60004800000 */
[----:B------:R-:W-:Y:S05]  /*3200*/  @P2 BRA `(.L_x_71) ;  /* 0x00000000001c2947 */ /* 0x000fea0003800000 */
[----:B------:R-:W-:-:S13]  /*3210*/  FSETP.NAN.AND P1, PT, R21, R21, PT ;  /* 0x000000151500720b */ /* 0x000fda0003f28000 */
[----:B------:R-:W-:Y:S01]  /*3220*/  @P1 DADD R10, R8, 3 ;  /* 0x40080000080a1429 */ /* 0x000fe20000000000 */
[----:B------:R-:W-:Y:S10]  /*3230*/  @P1 BRA `(.L_x_71) ;  /* 0x0000000000101947 */ /* 0x000ff40003800000 */
[----:B------:R-:W-:-:S14]  /*3240*/  DSETP.NEU.AND P1, PT, |R8|, +INF , PT ;  /* 0x7ff000000800742a */ /* 0x000fdc0003f2d200 */
[----:B------:R-:W-:Y:S01]  /*3250*/  @!P1 MOV R6, 0xfff00000 ;  /* 0xfff0000000069802 */ /* 0x000fe20000000f00 */
[----:B------:R-:W-:-:S03]  /*3260*/  @!P1 IMAD.MOV.U32 R10, RZ, RZ, RZ ;  /* 0x000000ffff0a9224 */ /* 0x000fc600078e00ff */
[----:B------:R-:W-:-:S07]  /*3270*/  @!P1 SEL R11, R6, 0x7ff00000, !P0 ;  /* 0x7ff00000060b9807 */ /* 0x000fce0004000000 */
.L_x_71:
[----:B------:R-:W-:Y:S05]  /*3280*/  BSYNC.RECONVERGENT B1 ;  /* 0x0000000000017941 */ /* 0x000fea0003800200 */
.L_x_70:
[----:B------:R-:W-:Y:S01]  /*3290*/  FADD R6, R0, R0 ;  /* 0x0000000000067221 */ /* 0x000fe20000000000 */
[----:B------:R-:W-:Y:S01]  /*32a0*/  FMUL R9, R12, R12 ;  /* 0x0000000c0c097220 */ /* 0x000fe20000400000 */
[----:B------:R-:W0:Y:S01]  /*32b0*/  F2F.F32.F64 R10, R10 ;  /* 0x0000000a000a7310 */ /* 0x000e220000301000 */
[----:B------:R-:W-:Y:S01]  /*32c0*/  FSETP.NEU.AND P0, PT, R21, 1, PT ;  /* 0x3f8000001500780b */ /* 0x000fe20003f0d000 */
[----:B------:R-:W-:Y:S01]  /*32d0*/  FFMA R7, R17, -R6, R7 ;  /* 0x8000000611077223 */ /* 0x000fe20000000007 */
[----:B------:R-:W-:Y:S01]  /*32e0*/  FFMA R6, R14, R14, R9 ;  /* 0x0000000e0e067223 */ /* 0x000fe20000000009 */
[----:B------:R-:W-:Y:S01]  /*32f0*/  MOV R17, 0x3f666666 ;  /* 0x3f66666600117802 */ /* 0x000fe20000000f00 */
[----:B------:R-:W-:Y:S02]  /*3300*/  BSSY.RECONVERGENT B1, `(.L_x_72) ;  /* 0x0000026000017945 */ /* 0x000fe40003800200 */
[----:B------:R-:W-:-:S05]  /*3310*/  FFMA R9, R7, R7, R6 ;  /* 0x0000000707097223 */ /* 0x000fca0000000006 */
[----:B------:R-:W-:Y:S01]  /*3320*/  FSETP.GT.AND P1, PT, R9, RZ, PT ;  /* 0x000000ff0900720b */ /* 0x000fe20003f24000 */
[----:B0-----:R-:W-:-:S05]  /*3330*/  FFMA R17, R10, R17, 0.10000000149011611938 ;  /* 0x3dcccccd0a117423 */ /* 0x001fca0000000011 */
[----:B------:R-:W-:-:S07]  /*3340*/  FSEL R17, R17, 1, P0 ;  /* 0x3f80000011117808 */ /* 0x000fce0000000000 */
[----:B------:R-:W-:Y:S05]  /*3350*/  @!P1 BRA `(.L_x_73) ;  /* 0x0000000000809947 */ /* 0x000fea0003800000 */
[----:B------:R-:W-:Y:S01]  /*3360*/  VIADD R6, R9, 0xf3000000 ;  /* 0xf300000009067836 */ /* 0x000fe20000000000 */
[----:B------:R0:W1:Y:S01]  /*3370*/  MUFU.RSQ R8, R9 ;  /* 0x0000000900087308 */ /* 0x0000620000001400 */
[----:B------:R-:W-:Y:S03]  /*3380*/  BSSY.RECONVERGENT B2, `(.L_x_74) ;  /* 0x000000c000027945 */ /* 0x000fe60003800200 */
[----:B------:R-:W-:-:S13]  /*3390*/  ISETP.GT.U32.AND P0, PT, R6, 0x727fffff, PT ;  /* 0x727fffff0600780c */ /* 0x000fda0003f04070 */
[----:B01----:R-:W-:Y:S05]  /*33a0*/  @!P0 BRA `(.L_x_75) ;  /* 0x0000000000148947 */ /* 0x003fea0003800000 */
[----:B------:R-:W-:Y:S02]  /*33b0*/  MOV R6, R9 ;  /* 0x0000000900067202 */ /* 0x000fe40000000f00 */
[----:B------:R-:W-:-:S07]  /*33c0*/  MOV R8, 0x33e0 ;  /* 0x000033e000087802 */ /* 0x000fce0000000f00 */
[----:B------:R-:W-:Y:S05]  /*33d0*/  CALL.REL.NOINC `($__internal_2_$__cuda_sm20_sqrt_rn_f32_slowpath) ;  /* 0x0000001400907944 */ /* 0x000fea0003c00000 */
[----:B------:R-:W-:Y:S01]  /*33e0*/  IMAD.MOV.U32 R6, RZ, RZ, R11 ;  /* 0x000000ffff067224 */ /* 0x000fe200078e000b */
[----:B------:R-:W-:Y:S06]  /*33f0*/  BRA `(.L_x_76) ;  /* 0x0000000000107947 */ /* 0x000fec0003800000 */
.L_x_75:
[----:B------:R-:W-:Y:S01]  /*3400*/  FMUL.FTZ R6, R9, R8 ;  /* 0x0000000809067220 */ /* 0x000fe20000410000 */
[----:B------:R-:W-:-:S03]  /*3410*/  FMUL.FTZ R8, R8, 0.5 ;  /* 0x3f00000008087820 */ /* 0x000fc60000410000 */
[----:B------:R-:W-:-:S04]  /*3420*/  FFMA R9, -R6, R6, R9 ;  /* 0x0000000606097223 */ /* 0x000fc80000000109 */
[----:B------:R-:W-:-:S07]  /*3430*/  FFMA R6, R9, R8, R6 ;  /* 0x0000000809067223 */ /* 0x000fce0000000006 */
.L_x_76:
[----:B------:R-:W-:Y:S05]  /*3440*/  BSYNC.RECONVERGENT B2 ;  /* 0x0000000000027941 */ /* 0x000fea0003800200 */
.L_x_74:
[----:B------:R-:W-:Y:S01]  /*3450*/  IADD3 R8, PT, PT, R6, 0x1800000, RZ ;  /* 0x0180000006087810 */ /* 0x000fe20007ffe0ff */
[----:B------:R-:W-:Y:S03]  /*3460*/  BSSY.RECONVERGENT B2, `(.L_x_77) ;  /* 0x000000c000027945 */ /* 0x000fe60003800200 */
[----:B------:R-:W-:-:S04]  /*3470*/  LOP3.LUT R8, R8, 0x7f800000, RZ, 0xc0, !PT ;  /* 0x7f80000008087812 */ /* 0x000fc800078ec0ff */
[----:B------:R-:W-:-:S13]  /*3480*/  ISETP.GT.U32.AND P0, PT, R8, 0x1ffffff, PT ;  /* 0x01ffffff0800780c */ /* 0x000fda0003f04070 */
[----:B------:R-:W-:Y:S05]  /*3490*/  @P0 BRA `(.L_x_78) ;  /* 0x0000000000100947 */ /* 0x000fea0003800000 */
[----:B------:R-:W-:-:S07]  /*34a0*/  MOV R8, 0x34c0 ;  /* 0x000034c000087802 */ /* 0x000fce0000000f00 */
[----:B------:R-:W-:Y:S05]  /*34b0*/  CALL.REL.NOINC `($__internal_1_$__cuda_sm20_rcp_rn_f32_slowpath) ;  /* 0x0000001000887944 */ /* 0x000fea0003c00000 */
[----:B------:R-:W-:Y:S01]  /*34c0*/  IMAD.MOV.U32 R9, RZ, RZ, R10 ;  /* 0x000000ffff097224 */ /* 0x000fe200078e000a */
[----:B------:R-:W-:Y:S06]  /*34d0*/  BRA `(.L_x_79) ;  /* 0x0000000000107947 */ /* 0x000fec0003800000 */
.L_x_78:
[----:B------:R-:W0:Y:S02]  /*34e0*/  MUFU.RCP R9, R6 ;  /* 0x0000000600097308 */ /* 0x000e240000001000 */
[----:B0-----:R-:W-:-:S04]  /*34f0*/  FFMA R8, R9, R6, -1 ;  /* 0xbf80000009087423 */ /* 0x001fc80000000006 */
[----:B------:R-:W-:-:S04]  /*3500*/  FADD.FTZ R8, -R8, -RZ ;  /* 0x800000ff08087221 */ /* 0x000fc80000010100 */
[----:B------:R-:W-:-:S07]  /*3510*/  FFMA R9, R9, R8, R9 ;  /* 0x0000000809097223 */ /* 0x000fce0000000009 */
.L_x_79:
[----:B------:R-:W-:Y:S05]  /*3520*/  BSYNC.RECONVERGENT B2 ;  /* 0x0000000000027941 */ /* 0x000fea0003800200 */
.L_x_77:
[-C--:B------:R-:W-:Y:S01]  /*3530*/  FMUL R14, R14, R9.reuse ;  /* 0x000000090e0e7220 */ /* 0x080fe20000400000 */
[-C--:B------:R-:W-:Y:S01]  /*3540*/  FMUL R12, R12, R9.reuse ;  /* 0x000000090c0c7220 */ /* 0x080fe20000400000 */
[----:B------:R-:W-:-:S07]  /*3550*/  FMUL R7, R7, R9 ;  /* 0x0000000907077220 */ /* 0x000fce0000400000 */
.L_x_73:
[----:B------:R-:W-:Y:S05]  /*3560*/  BSYNC.RECONVERGENT B1 ;  /* 0x0000000000017941 */ /* 0x000fea0003800200 */
.L_x_72:
[----:B------:R-:W0:Y:S01]  /*3570*/  LDS R6, [R19+0x18] ;  /* 0x0000180013067984 */ /* 0x000e220000000800 */
[----:B------:R-:W-:Y:S02]  /*3580*/  IMAD R9, R4, 0xc, R1 ;  /* 0x0000000c04097824 */ /* 0x000fe400078e0201 */
[----:B------:R-:W-:Y:S01]  /*3590*/  FFMA R5, R20, 9.9999997473787516356e-05, R5 ;  /* 0x38d1b71714057823 */ /* 0x000fe20000000005 */
[----:B------:R-:W-:Y:S01]  /*35a0*/  FFMA R3, R18, 9.9999997473787516356e-05, R3 ;  /* 0x38d1b71712037823 */ /* 0x000fe20000000003 */
[----:B------:R-:W1:Y:S01]  /*35b0*/  LDS R8, [R19+0x1c] ;  /* 0x00001c0013087984 */ /* 0x000e620000000800 */
[----:B------:R-:W-:Y:S01]  /*35c0*/  FFMA R0, R0, 9.9999997473787516356e-05, R15 ;  /* 0x38d1b71700007823 */ /* 0x000fe2000000000f */
[----:B------:R-:W-:Y:S01]  /*35d0*/  IADD3 R2, PT, PT, R2, 0x1, RZ ;  /* 0x0000000102027810 */ /* 0x000fe20007ffe0ff */
[----:B------:R-:W-:Y:S01]  /*35e0*/  VIADD R4, R4, 0x1 ;  /* 0x0000000104047836 */ /* 0x000fe20000000000 */
[----:B------:R-:W2:Y:S04]  /*35f0*/  LDS R10, [R19+0x20] ;  /* 0x00002000130a7984 */ /* 0x000ea80000000800 */
[----:B------:R-:W3:Y:S04]  /*3600*/  LDS R22, [R19+0x24] ;  /* 0x0000240013167984 */ /* 0x000ee80000000800 */
[----:B------:R-:W4:Y:S04]  /*3610*/  LDS R24, [R19+0x28] ;  /* 0x0000280013187984 */ /* 0x000f280000000800 */
[----:B------:R-:W5:Y:S01]  /*3620*/  LDS R26, [R19+0x2c] ;  /* 0x00002c00131a7984 */ /* 0x000f620000000800 */
[C---:B0-----:R-:W-:Y:S01]  /*3630*/  FMUL R6, R17.reuse, R6 ;  /* 0x0000000611067220 */ /* 0x041fe20000400000 */
[----:B-1----:R-:W-:-:S04]  /*3640*/  FMUL R8, R17, R8 ;  /* 0x0000000811087220 */ /* 0x002fc80000400000 */
[----:B------:R1:W-:Y:S01]  /*3650*/  STL [R9], R6 ;  /* 0x0000000609007387 */ /* 0x0003e20000100800 */
[----:B--2---:R-:W-:-:S03]  /*3660*/  FMUL R10, R17, R10 ;  /* 0x0000000a110a7220 */ /* 0x004fc60000400000 */
[----:B------:R1:W-:Y:S04]  /*3670*/  STL [R9+0x4], R8 ;  /* 0x0000040809007387 */ /* 0x0003e80000100800 */
[----:B------:R1:W-:Y:S04]  /*3680*/  STL [R9+0x8], R10 ;  /* 0x0000080a09007387 */ /* 0x0003e80000100800 */
[----:B---3--:R1:W-:Y:S04]  /*3690*/  STL [R9+0x84], R22 ;  /* 0x0000841609007387 */ /* 0x0083e80000100800 */
[----:B----4-:R1:W-:Y:S04]  /*36a0*/  STL [R9+0x88], R24 ;  /* 0x0000881809007387 */ /* 0x0103e80000100800 */
[----:B-----5:R1:W-:Y:S01]  /*36b0*/  STL [R9+0x8c], R26 ;  /* 0x00008c1a09007387 */ /* 0x0203e20000100800 */
[----:B------:R-:W-:Y:S05]  /*36c0*/  BRA `(.L_x_80) ;  /* 0xffffffe000147947 */ /* 0x000fea000383ffff */
.L_x_68:
[----:B------:R-:W1:Y:S01]  /*36d0*/  LDCU UR4, c[0x0][0x388] ;  /* 0x00007100ff0477ac */ /* 0x000e620008000800 */
[----:B------:R-:W-:Y:S02]  /*36e0*/  HFMA2 R7, -RZ, RZ, 0, 0 ;  /* 0x00000000ff077431 */ /* 0x000fe400000001ff */
[----:B------:R-:W-:Y:S01]  /*36f0*/  IMAD.MOV.U32 R12, RZ, RZ, RZ ;  /* 0x000000ffff0c7224 */ /* 0x000fe200078e00ff */
[----:B------:R-:W-:Y:S01]  /*3700*/  MOV R14, RZ ;  /* 0x000000ff000e7202 */ /* 0x000fe20000000f00 */
[----:B-1----:R-:W-:-:S09]  /*3710*/  UISETP.NE.AND UP0, UPT, UR4, URZ, UPT ;  /* 0x000000ff0400728c */ /* 0x002fd2000bf05270 */
[----:B------:R-:W-:Y:S05]  /*3720*/  BRA.U !UP0, `(.L_x_81) ;  /* 0x0000000508e47547 */ /* 0x000fea000b800000 */
[----:B------:R-:W1:Y:S01]  /*3730*/  S2UR UR5, SR_CgaCtaId ;  /* 0x00000000000579c3 */ /* 0x000e620000008800 */
[----:B------:R-:W-:Y:S01]  /*3740*/  UMOV UR4, 0x400 ;  /* 0x0000040000047882 */ /* 0x000fe20000000000 */
[----:B------:R-:W-:Y:S01]  /*3750*/  FFMA R17, R20, 9.9999997473787516356e-05, R5 ;  /* 0x38d1b71714117823 */ /* 0x000fe20000000005 */
[----:B------:R-:W-:Y:S01]  /*3760*/  FFMA R21, R18, 9.9999997473787516356e-05, R3 ;  /* 0x38d1b71712157823 */ /* 0x000fe20000000003 */
[----:B------:R-:W-:Y:S01]  /*3770*/  FFMA R22, R0, 9.9999997473787516356e-05, R15 ;  /* 0x38d1b71700167823 */ /* 0x000fe2000000000f */
[----:B------:R-:W-:Y:S01]  /*3780*/  IMAD.MOV.U32 R14, RZ, RZ, RZ ;  /* 0x000000ffff0e7224 */ /* 0x000fe200078e00ff */
[----:B------:R-:W-:Y:S01]  /*3790*/  MOV R23, RZ ;  /* 0x000000ff00177202 */ /* 0x000fe20000000f00 */
[----:B------:R-:W-:Y:S01]  /*37a0*/  IMAD.MOV.U32 R12, RZ, RZ, RZ ;  /* 0x000000ffff0c7224 */ /* 0x000fe200078e00ff */
[----:B------:R-:W-:Y:S01]  /*37b0*/  MOV R7, RZ ;  /* 0x000000ff00077202 */ /* 0x000fe20000000f00 */
[----:B-1----:R-:W-:-:S06]  /*37c0*/  ULEA UR4, UR5, UR4, 0x18 ;  /* 0x0000000405047291 */ /* 0x002fcc000f8ec0ff */
[----:B------:R-:W-:-:S07]  /*37d0*/  IMAD.U32 R28, RZ, RZ, UR4 ;  /* 0x00000004ff1c7e24 */ /* 0x000fce000f8e00ff */
.L_x_97:
[----:B------:R-:W-:Y:S01]  /*37e0*/  IMAD R27, R23, 0x34, R28 ;  /* 0x00000034171b7824 */ /* 0x000fe200078e021c */
[----:B------:R-:W-:Y:S04]  /*37f0*/  BSSY.RECONVERGENT B1, `(.L_x_82) ;  /* 0x0000068000017945 */ /* 0x000fe80003800200 */
[----:B------:R-:W1:Y:S02]  /*3800*/  LDS R30, [R27+0x24] ;  /* 0x000024001b1e7984 */ /* 0x000e640000000800 */
[----:B-1----:R-:W-:-:S13]  /*3810*/  FSETP.GT.AND P0, PT, R30, RZ, PT ;  /* 0x000000ff1e00720b */ /* 0x002fda0003f04000 */
[----:B------:R-:W-:Y:S05]  /*3820*/  @!P0 BRA `(.L_x_83) ;  /* 0x0000000400908947 */ /* 0x000fea0003800000 */
[----:B------:R-:W1:Y:S01]  /*3830*/  LDS R8, [R27+0x8] ;  /* 0x000008001b087984 */ /* 0x000e620000000800 */
[----:B------:R-:W-:Y:S03]  /*3840*/  BSSY.RECONVERGENT B2, `(.L_x_84) ;  /* 0x000002b000027945 */ /* 0x000fe60003800200 */
[----:B------:R-:W2:Y:S04]  /*3850*/  LDS R6, [R27+0x4] ;  /* 0x000004001b067984 */ /* 0x000ea80000000800 */
[----:B------:R-:W3:Y:S01]  /*3860*/  LDS R10, [R27+0xc] ;  /* 0x00000c001b0a7984 */ /* 0x000ee20000000800 */
[----:B-1----:R-:W-:Y:S01]  /*3870*/  FADD R29, -R3, R8 ;  /* 0x00000008031d7221 */ /* 0x002fe20000000100 */
[----:B--2---:R-:W-:-:S03]  /*3880*/  FADD R31, -R5, R6 ;  /* 0x00000006051f7221 */ /* 0x004fc60000000100 */
[----:B------:R-:W-:Y:S01]  /*3890*/  FMUL R6, R29, R29 ;  /* 0x0000001d1d067220 */ /* 0x000fe20000400000 */
[----:B---3--:R-:W-:-:S03]  /*38a0*/  FADD R33, -R15, R10 ;  /* 0x0000000a0f217221 */ /* 0x008fc60000000100 */
[----:B------:R-:W-:-:S04]  /*38b0*/  FFMA R6, R31, R31, R6 ;  /* 0x0000001f1f067223 */ /* 0x000fc80000000006 */
[----:B------:R-:W-:-:S05]  /*38c0*/  FFMA R9, R33, R33, R6 ;  /* 0x0000002121097223 */ /* 0x000fca0000000006 */
[----:B------:R-:W-:-:S13]  /*38d0*/  FSETP.GT.AND P0, PT, R9, RZ, PT ;  /* 0x000000ff0900720b */ /* 0x000fda0003f04000 */
[----:B------:R-:W-:Y:S05]  /*38e0*/  @!P0 BRA `(.L_x_85) ;  /* 0x0000000000808947 */ /* 0x000fea0003800000 */
[----:B------:R-:W-:Y:S01]  /*38f0*/  IADD3 R6, PT, PT, R9, -0xd000000, RZ ;  /* 0xf300000009067810 */ /* 0x000fe20007ffe0ff */
[----:B------:R1:W2:Y:S01]  /*3900*/  MUFU.RSQ R8, R9 ;  /* 0x0000000900087308 */ /* 0x0002a20000001400 */
[----:B------:R-:W-:Y:S02]  /*3910*/  BSSY.RECONVERGENT B3, `(.L_x_86) ;  /* 0x000000c000037945 */ /* 0x000fe40003800200 */
[----:B------:R-:W-:-:S13]  /*3920*/  ISETP.GT.U32.AND P0, PT, R6, 0x727fffff, PT ;  /* 0x727fffff0600780c */ /* 0x000fda0003f04070 */
[----:B-1----:R-:W-:Y:S05]  /*3930*/  @!P0 BRA `(.L_x_87) ;  /* 0x0000000000148947 */ /* 0x002fea0003800000 */
[----:B------:R-:W-:Y:S01]  /*3940*/  IMAD.MOV.U32 R6, RZ, RZ, R9 ;  /* 0x000000ffff067224 */ /* 0x000fe200078e0009 */
[----:B--2---:R-:W-:-:S07]  /*3950*/  MOV R8, 0x3970 ;  /* 0x0000397000087802 */ /* 0x004fce0000000f00 */
[----:B0-----:R-:W-:Y:S05]  /*3960*/  CALL.REL.NOINC `($__internal_2_$__cuda_sm20_sqrt_rn_f32_slowpath) ;  /* 0x00000010002c7944 */ /* 0x001fea0003c00000 */
[----:B------:R-:W-:Y:S01]  /*3970*/  MOV R6, R11 ;  /* 0x0000000b00067202 */ /* 0x000fe20000000f00 */
[----:B------:R-:W-:Y:S06]  /*3980*/  BRA `(.L_x_88) ;  /* 0x0000000000107947 */ /* 0x000fec0003800000 */
.L_x_87:
[----:B--2---:R-:W-:Y:S01]  /*3990*/  FMUL.FTZ R6, R9, R8 ;  /* 0x0000000809067220 */ /* 0x004fe20000410000 */
[----:B------:R-:W-:-:S03]  /*39a0*/  FMUL.FTZ R8, R8, 0.5 ;  /* 0x3f00000008087820 */ /* 0x000fc60000410000 */
[----:B------:R-:W-:-:S04]  /*39b0*/  FFMA R9, -R6, R6, R9 ;  /* 0x0000000606097223 */ /* 0x000fc80000000109 */
[----:B------:R-:W-:-:S07]  /*39c0*/  FFMA R6, R9, R8, R6 ;  /* 0x0000000809067223 */ /* 0x000fce0000000006 */
.L_x_88:
[----:B------:R-:W-:Y:S05]  /*39d0*/  BSYNC.RECONVERGENT B3 ;  /* 0x0000000000037941 */ /* 0x000fea0003800200 */
.L_x_86:
[----:B------:R-:W-:Y:S01]  /*39e0*/  VIADD R8, R6, 0x1800000 ;  /* 0x0180000006087836 */ /* 0x000fe20000000000 */
[----:B------:R-:W-:Y:S04]  /*39f0*/  BSSY.RECONVERGENT B3, `(.L_x_89) ;  /* 0x000000c000037945 */ /* 0x000fe80003800200 */
[----:B------:R-:W-:-:S04]  /*3a00*/  LOP3.LUT R8, R8, 0x7f800000, RZ, 0xc0, !PT ;  /* 0x7f80000008087812 */ /* 0x000fc800078ec0ff */
[----:B------:R-:W-:-:S13]  /*3a10*/  ISETP.GT.U32.AND P0, PT, R8, 0x1ffffff, PT ;  /* 0x01ffffff0800780c */ /* 0x000fda0003f04070 */
[----:B------:R-:W-:Y:S05]  /*3a20*/  @P0 BRA `(.L_x_90) ;  /* 0x0000000000100947 */ /* 0x000fea0003800000 */
[----:B------:R-:W-:-:S07]  /*3a30*/  MOV R8, 0x3a50 ;  /* 0x00003a5000087802 */ /* 0x000fce0000000f00 */
[----:B0-----:R-:W-:Y:S05]  /*3a40*/  CALL.REL.NOINC `($__internal_1_$__cuda_sm20_rcp_rn_f32_slowpath) ;  /* 0x0000000c00247944 */ /* 0x001fea0003c00000 */
[----:B------:R-:W-:Y:S01]  /*3a50*/  MOV R8, R10 ;  /* 0x0000000a00087202 */ /* 0x000fe20000000f00 */
[----:B------:R-:W-:Y:S06]  /*3a60*/  BRA `(.L_x_91) ;  /* 0x0000000000107947 */ /* 0x000fec0003800000 */
.L_x_90:
[----:B------:R-:W1:Y:S02]  /*3a70*/  MUFU.RCP R9, R6 ;  /* 0x0000000600097308 */ /* 0x000e640000001000 */
[----:B-1----:R-:W-:-:S04]  /*3a80*/  FFMA R8, R9, R6, -1 ;  /* 0xbf80000009087423 */ /* 0x002fc80000000006 */
[----:B------:R-:W-:-:S04]  /*3a90*/  FADD.FTZ R8, -R8, -RZ ;  /* 0x800000ff08087221 */ /* 0x000fc80000010100 */
[----:B------:R-:W-:-:S07]  /*3aa0*/  FFMA R8, R9, R8, R9 ;  /* 0x0000000809087223 */ /* 0x000fce0000000009 */
.L_x_91:
[----:B------:R-:W-:Y:S05]  /*3ab0*/  BSYNC.RECONVERGENT B3 ;  /* 0x0000000000037941 */ /* 0x000fea0003800200 */
.L_x_89:
[-C--:B------:R-:W-:Y:S01]  /*3ac0*/  FMUL R31, R31, R8.reuse ;  /* 0x000000081f1f7220 */ /* 0x080fe20000400000 */
[-C--:B------:R-:W-:Y:S01]  /*3ad0*/  FMUL R29, R29, R8.reuse ;  /* 0x000000081d1d7220 */ /* 0x080fe20000400000 */
[----:B------:R-:W-:-:S07]  /*3ae0*/  FMUL R33, R33, R8 ;  /* 0x0000000821217220 */ /* 0x000fce0000400000 */
.L_x_85:
[----:B------:R-:W-:Y:S05]  /*3af0*/  BSYNC.RECONVERGENT B2 ;  /* 0x0000000000027941 */ /* 0x000fea0003800200 */
.L_x_84:
[----:B------:R-:W-:Y:S01]  /*3b00*/  BSSY.RECONVERGENT B2, `(.L_x_92) ;  /* 0x0000024000027945 */ /* 0x000fe20003800200 */
[----:B------:R-:W-:-:S07]  /*3b10*/  IMAD.MOV.U32 R6, RZ, RZ, RZ ;  /* 0x000000ffff067224 */ /* 0x000fce00078e00ff */
.L_x_96:
[----:B------:R-:W-:Y:S01]  /*3b20*/  ISETP.NE.AND P0, PT, R23, R6, PT ;  /* 0x000000061700720c */ /* 0x000fe20003f05270 */
[----:B------:R-:W-:-:S12]  /*3b30*/  BSSY.RELIABLE B3, `(.L_x_93) ;  /* 0x000001b000037945 */ /* 0x000fd80003800100 */
[----:B------:R-:W-:Y:S05]  /*3b40*/  @!P0 BRA `(.L_x_94) ;  /* 0x0000000000648947 */ /* 0x000fea0003800000 */
[----:B------:R-:W1:Y:S01]  /*3b50*/  S2UR UR5, SR_CgaCtaId ;  /* 0x00000000000579c3 */ /* 0x000e620000008800 */
[----:B------:R-:W-:Y:S02]  /*3b60*/  UMOV UR4, 0x400 ;  /* 0x0000040000047882 */ /* 0x000fe40000000000 */
[----:B-1----:R-:W-:-:S06]  /*3b70*/  ULEA UR4, UR5, UR4, 0x18 ;  /* 0x0000000405047291 */ /* 0x002fcc000f8ec0ff */
[----:B------:R-:W-:-:S05]  /*3b80*/  MOV R28, UR4 ;  /* 0x00000004001c7c02 */ /* 0x000fca0008000f00 */
[----:B------:R-:W-:-:S05]  /*3b90*/  IMAD R11, R6, 0x34, R28 ;  /* 0x00000034060b7824 */ /* 0x000fca00078e021c */
[----:B------:R-:W1:Y:S04]  /*3ba0*/  LDS R10, [R11+0x8] ;  /* 0x000008000b0a7984 */ /* 0x000e680000000800 */
        /* <DEDUP_REMOVED lines=15> */
[----:B-1----:R-:W-:Y:S01]  /*3ca0*/  FSETP.GT.AND P0, PT, R8, R9, PT ;  /* 0x000000090800720b */ /* 0x002fe20003f04000 */
[----:B------:R-:W-:-:S12]  /*3cb0*/  IMAD.MOV.U32 R8, RZ, RZ, RZ ;  /* 0x000000ffff087224 */ /* 0x000fd800078e00ff */
[----:B------:R-:W-:Y:S05]  /*3cc0*/  @!P0 BREAK.RELIABLE B3 ;  /* 0x0000000000038942 */ /* 0x000fea0003800100 */
[----:B------:R-:W-:Y:S05]  /*3cd0*/  @!P0 BRA `(.L_x_95) ;  /* 0x0000000000188947 */ /* 0x000fea0003800000 */
.L_x_94:
[----:B------:R-:W-:Y:S05]  /*3ce0*/  BSYNC.RELIABLE B3 ;  /* 0x0000000000037941 */ /* 0x000fea0003800100 */
.L_x_93:
[----:B------:R-:W1:Y:S01]  /*3cf0*/  LDCU UR4, c[0x0][0x388] ;  /* 0x00007100ff0477ac */ /* 0x000e620008000800 */
[----:B------:R-:W-:-:S04]  /*3d00*/  IADD3 R6, PT, PT, R6, 0x1, RZ ;  /* 0x0000000106067810 */ /* 0x000fc80007ffe0ff */
[----:B-1----:R-:W-:-:S13]  /*3d10*/  ISETP.NE.AND P0, PT, R6, UR4, PT ;  /* 0x0000000406007c0c */ /* 0x002fda000bf05270 */
[----:B------:R-:W-:Y:S05]  /*3d20*/  @P0 BRA `(.L_x_96) ;  /* 0xfffffffc007c0947 */ /* 0x000fea000383ffff */
[----:B------:R-:W-:-:S07]  /*3d30*/  IMAD.MOV.U32 R8, RZ, RZ, 0x3f800000 ;  /* 0x3f800000ff087424 */ /* 0x000fce00078e00ff */
.L_x_95:
[----:B------:R-:W-:Y:S05]  /*3d40*/  BSYNC.RECONVERGENT B2 ;  /* 0x0000000000027941 */ /* 0x000fea0003800200 */
.L_x_92:
[----:B------:R-:W1:Y:S01]  /*3d50*/  LDS R25, [R19+0x18] ;  /* 0x0000180013197984 */ /* 0x000e620000000800 */
[----:B------:R-:W-:-:S03]  /*3d60*/  FMUL R31, R20, R31 ;  /* 0x0000001f141f7220 */ /* 0x000fc60000400000 */
[----:B------:R-:W2:Y:S01]  /*3d70*/  LDS R35, [R19+0x1c] ;  /* 0x00001c0013237984 */ /* 0x000ea20000000800 */
[----:B------:R-:W-:-:S03]  /*3d80*/  FFMA R31, R18, R29, R31 ;  /* 0x0000001d121f7223 */ /* 0x000fc6000000001f */
[----:B------:R-:W3:Y:S01]  /*3d90*/  LDS R37, [R19+0x20] ;  /* 0x0000200013257984 */ /* 0x000ee20000000800 */
[----:B------:R-:W-:-:S03]  /*3da0*/  FFMA R31, R0, R33, R31 ;  /* 0x00000021001f7223 */ /* 0x000fc6000000001f */
[----:B------:R-:W4:Y:S02]  /*3db0*/  LDS R9, [R27+0x28] ;  /* 0x000028001b097984 */ /* 0x000f240000000800 */
[----:B------:R-:W-:Y:S02]  /*3dc0*/  FMNMX R6, RZ, R31, !PT ;  /* 0x0000001fff067209 */ /* 0x000fe40007800000 */
[----:B------:R-:W5:Y:S01]  /*3dd0*/  LDS R11, [R27+0x2c] ;  /* 0x00002c001b0b7984 */ /* 0x000f620000000800 */
[-C--:B-1----:R-:W-:Y:S01]  /*3de0*/  FMUL R25, R25, R8.reuse ;  /* 0x0000000819197220 */ /* 0x082fe20000400000 */
[----:B--2---:R-:W-:-:S03]  /*3df0*/  FMUL R35, R35, R8 ;  /* 0x0000000823237220 */ /* 0x004fc60000400000 */
[----:B------:R-:W-:Y:S01]  /*3e00*/  FMUL R25, R25, R6 ;  /* 0x0000000619197220 */ /* 0x000fe20000400000 */
[----:B---3--:R-:W-:Y:S01]  /*3e10*/  FMUL R37, R37, R8 ;  /* 0x0000000825257220 */ /* 0x008fe20000400000 */
[-C--:B------:R-:W-:Y:S02]  /*3e20*/  FMUL R35, R35, R6.reuse ;  /* 0x0000000623237220 */ /* 0x080fe40000400000 */
[----:B------:R-:W-:Y:S01]  /*3e30*/  FFMA R7, R30, R25, R7 ;  /* 0x000000191e077223 */ /* 0x000fe20000000007 */
[----:B------:R-:W-:Y:S01]  /*3e40*/  FMUL R37, R37, R6 ;  /* 0x0000000625257220 */ /* 0x000fe20000400000 */
[----:B----4-:R-:W-:-:S03]  /*3e50*/  FFMA R12, R35, R9, R12 ;  /* 0x00000009230c7223 */ /* 0x010fc6000000000c */
[----:B-----5:R-:W-:-:S07]  /*3e60*/  FFMA R14, R37, R11, R14 ;  /* 0x0000000b250e7223 */ /* 0x020fce000000000e */
.L_x_83:
[----:B------:R-:W-:Y:S05]  /*3e70*/  BSYNC.RECONVERGENT B1 ;  /* 0x0000000000017941 */ /* 0x000fea0003800200 */
.L_x_82:
[----:B------:R-:W1:Y:S01]  /*3e80*/  LDCU UR4, c[0x0][0x388] ;  /* 0x00007100ff0477ac */ /* 0x000e620008000800 */
[----:B------:R-:W-:-:S04]  /*3e90*/  IADD3 R23, PT, PT, R23, 0x1, RZ ;  /* 0x0000000117177810 */ /* 0x000fc80007ffe0ff */
[----:B-1----:R-:W-:-:S13]  /*3ea0*/  ISETP.NE.AND P0, PT, R23, UR4, PT ;  /* 0x0000000417007c0c */ /* 0x002fda000bf05270 */
[----:B------:R-:W-:Y:S05]  /*3eb0*/  @P0 BRA `(.L_x_97) ;  /* 0xfffffff800480947 */ /* 0x000fea000383ffff */
.L_x_81:
[----:B------:R-:W1:Y:S04]  /*3ec0*/  LDS R0, [R19+0x24] ;  /* 0x0000240013007984 */ /* 0x000e680000000800 */
[----:B------:R-:W2:Y:S04]  /*3ed0*/  LDS R11, [R19+0x28] ;  /* 0x00002800130b7984 */ /* 0x000ea80000000800 */
[----:B------:R-:W3:Y:S01]  /*3ee0*/  LDS R17, [R19+0x2c] ;  /* 0x00002c0013117984 */ /* 0x000ee20000000800 */
[----:B-1----:R-:W-:Y:S01]  /*3ef0*/  FADD R9, R0, R7 ;  /* 0x0000000700097221 */ /* 0x002fe20000000000 */
[----:B--2---:R-:W-:Y:S01]  /*3f00*/  FADD R11, R11, R12 ;  /* 0x0000000c0b0b7221 */ /* 0x004fe20000000000 */
[----:B---3--:R-:W-:-:S07]  /*3f10*/  FADD R17, R17, R14 ;  /* 0x0000000e11117221 */ /* 0x008fce0000000000 */
.L_x_59:
[----:B------:R-:W-:Y:S05]  /*3f20*/  BSYNC.RECONVERGENT B0 ;  /* 0x0000000000007941 */ /* 0x000fea0003800200 */
.L_x_20:
[----:B------:R-:W-:Y:S05]  /*3f30*/  WARPSYNC.ALL ;  /* 0x0000000000007948 */ /* 0x000fea0003800000 */
[----:B------:R-:W1:Y:S01]  /*3f40*/  LDC.64 R6, c[0x0][0x390] ;  /* 0x0000e400ff067b82 */ /* 0x000e620000000a00 */
[----:B------:R-:W-:Y:S01]  /*3f50*/  ISETP.NE.AND P0, PT, R4, RZ, PT ;  /* 0x000000ff0400720c */ /* 0x000fe20003f05270 */
[----:B------:R-:W-:-:S12]  /*3f60*/  BSSY.RECONVERGENT B0, `(.L_x_98) ;  /* 0x0000014000007945 */ /* 0x000fd80003800200 */
[----:B------:R-:W-:Y:S05]  /*3f70*/  @!P0 BRA `(.L_x_99) ;  /* 0x0000000000488947 */ /* 0x000fea0003800000 */
[C---:B------:R-:W-:Y:S01]  /*3f80*/  IADD3 R3, PT, PT, R1.reuse, 0x8c, RZ ;  /* 0x0000008c01037810 */ /* 0x040fe20007ffe0ff */
[----:B------:R-:W-:-:S04]  /*3f90*/  VIADD R5, R1, 0x8 ;  /* 0x0000000801057836 */ /* 0x000fc80000000000 */
[C---:B------:R-:W-:Y:S02]  /*3fa0*/  IMAD R12, R2.reuse, 0xc, R5 ;  /* 0x0000000c020c7824 */ /* 0x040fe400078e0205 */
[----:B------:R-:W-:-:S07]  /*3fb0*/  IMAD R10, R2, 0xc, R3 ;  /* 0x0000000c020a7824 */ /* 0x000fce00078e0203 */
.L_x_100:
[----:B------:R-:W2:Y:S04]  /*3fc0*/  LDL R0, [R12+-0x8] ;  /* 0xfffff8000c007983 */ /* 0x000ea80000100800 */
[----:B------:R-:W2:Y:S04]  /*3fd0*/  LDL R3, [R10+-0x8] ;  /* 0xfffff8000a037983 */ /* 0x000ea80000100800 */
[----:B------:R-:W3:Y:S04]  /*3fe0*/  LDL R2, [R12+-0x4] ;  /* 0xfffffc000c027983 */ /* 0x000ee80000100800 */
[----:B------:R-:W3:Y:S04]  /*3ff0*/  LDL R5, [R10+-0x4] ;  /* 0xfffffc000a057983 */ /* 0x000ee80000100800 */
[----:B------:R4:W5:Y:S04]  /*4000*/  LDL R8, [R12] ;  /* 0x000000000c087983 */ /* 0x0009680000100800 */
[----:B------:R0:W5:Y:S01]  /*4010*/  LDL R15, [R10] ;  /* 0x000000000a0f7983 */ /* 0x0001620000100800 */
[C---:B------:R-:W-:Y:S01]  /*4020*/  ISETP.GT.AND P0, PT, R4.reuse, 0x1, PT ;  /* 0x000000010400780c */ /* 0x040fe20003f04270 */
[----:B------:R-:W-:Y:S01]  /*4030*/  VIADD R4, R4, 0xffffffff ;  /* 0xffffffff04047836 */ /* 0x000fe20000000000 */
[----:B----4-:R-:W-:Y:S01]  /*4040*/  IADD3 R12, PT, PT, R12, -0xc, RZ ;  /* 0xfffffff40c0c7810 */ /* 0x010fe20007ffe0ff */
[----:B0-----:R-:W-:-:S02]  /*4050*/  VIADD R10, R10, 0xfffffff4 ;  /* 0xfffffff40a0a7836 */ /* 0x001fc40000000000 */
[----:B--2---:R-:W-:Y:S01]  /*4060*/  FFMA R9, R0, R9, R3 ;  /* 0x0000000900097223 */ /* 0x004fe20000000003 */
[----:B---3--:R-:W-:Y:S01]  /*4070*/  FFMA R11, R2, R11, R5 ;  /* 0x0000000b020b7223 */ /* 0x008fe20000000005 */
[----:B-----5:R-:W-:-:S06]  /*4080*/  FFMA R17, R8, R17, R15 ;  /* 0x0000001108117223 */ /* 0x020fcc000000000f */
[----:B------:R-:W-:Y:S05]  /*4090*/  @P0 BRA `(.L_x_100) ;  /* 0xfffffffc00c80947 */ /* 0x000fea000383ffff */
.L_x_99:
[----:B------:R-:W-:Y:S05]  /*40a0*/  BSYNC.RECONVERGENT B0 ;  /* 0x0000000000007941 */ /* 0x000fea0003800200 */
.L_x_98:
[----:B------:R-:W2:Y:S02]  /*40b0*/  LDCU UR4, c[0x0][0x398] ;  /* 0x00007300ff0477ac */ /* 0x000ea40008000800 */
[----:B--2---:R-:W-:-:S04]  /*40c0*/  IMAD R13, R13, UR4, R16 ;  /* 0x000000040d0d7c24 */ /* 0x004fc8000f8e0210 */
[----:B-1----:R-:W-:-:S05]  /*40d0*/  IMAD.WIDE.U32 R6, R13, 0xc, R6 ;  /* 0x0000000c0d067825 */ /* 0x002fca00078e0006 */
[----:B------:R-:W-:Y:S04]  /*40e0*/  STG.E desc[UR10][R6.64], R9 ;  /* 0x0000000906007986 */ /* 0x000fe8000c10190a */
[----:B------:R-:W-:Y:S04]  /*40f0*/  STG.E desc[UR10][R6.64+0x4], R11 ;  /* 0x0000040b06007986 */ /* 0x000fe8000c10190a */
[----:B------:R-:W-:Y:S01]  /*4100*/  STG.E desc[UR10][R6.64+0x8], R17 ;  /* 0x0000081106007986 */ /* 0x000fe2000c10190a */
[----:B------:R-:W-:Y:S05]  /*4110*/  EXIT ;  /* 0x000000000000794d */ /* 0x000fea0003800000 */
        .weak           $__internal_0_$__cuda_sm20_div_rn_f64_full
        .type           $__internal_0_$__cuda_sm20_div_rn_f64_full,@function
        .size           $__internal_0_$__cuda_sm20_div_rn_f64_full,($__internal_1_$__cuda_sm20_rcp_rn_f32_slowpath - $__internal_0_$__cuda_sm20_div_rn_f64_full)
$__internal_0_$__cuda_sm20_div_rn_f64_full:
[C---:B------:R-:W-:Y:S01]  /*4120*/  FSETP.GEU.AND P0, PT, |R7|.reuse, 1.469367938527859385e-39, PT ;  /* 0x001000000700780b */ /* 0x040fe20003f0e200 */
[----:B------:R-:W-:Y:S01]  /*4130*/  IMAD.MOV.U32 R10, RZ, RZ, 0x1 ;  /* 0x00000001ff0a7424 */ /* 0x000fe200078e00ff */
[----:B------:R-:W-:Y:S01]  /*4140*/  LOP3.LUT R2, R7, 0x800fffff, RZ, 0xc0, !PT ;  /* 0x800fffff07027812 */ /* 0x000fe200078ec0ff */
[----:B------:R-:W-:Y:S01]  /*4150*/  BSSY.RECONVERGENT B1, `(.L_x_101) ;  /* 0x0000055000017945 */ /* 0x000fe20003800200 */
[C---:B------:R-:W-:Y:S02]  /*4160*/  FSETP.GEU.AND P2, PT, |R9|.reuse, 1.469367938527859385e-39, PT ;  /* 0x001000000900780b */ /* 0x040fe40003f4e200 */
[----:B------:R-:W-:Y:S02]  /*4170*/  LOP3.LUT R3, R2, 0x3ff00000, RZ, 0xfc, !PT ;  /* 0x3ff0000002037812 */ /* 0x000fe400078efcff */
[----:B------:R-:W-:Y:S02]  /*4180*/  MOV R2, R6 ;  /* 0x0000000600027202 */ /* 0x000fe40000000f00 */
[----:B------:R-:W-:-:S02]  /*4190*/  LOP3.LUT R12, R9, 0x7ff00000, RZ, 0xc0, !PT ;  /* 0x7ff00000090c7812 */ /* 0x000fc400078ec0ff */
[C---:B------:R-:W-:Y:S01]  /*41a0*/  LOP3.LUT R25, R7.reuse, 0x7ff00000, RZ, 0xc0, !PT ;  /* 0x7ff0000007197812 */ /* 0x040fe200078ec0ff */
[----:B------:R-:W-:Y:S02]  /*41b0*/  @!P0 DMUL R2, R6, 8.98846567431157953865e+307 ;  /* 0x7fe0000006028828 */ /* 0x000fe40000000000 */
[----:B------:R-:W-:Y:S01]  /*41c0*/  IMAD.MOV.U32 R24, RZ, RZ, R12 ;  /* 0x000000ffff187224 */ /* 0x000fe200078e000c */
[C---:B------:R-:W-:Y:S02]  /*41d0*/  ISETP.GE.U32.AND P1, PT, R12.reuse, R25, PT ;  /* 0x000000190c00720c */ /* 0x040fe40003f26070 */
[----:B------:R-:W-:Y:S01]  /*41e0*/  @!P2 LOP3.LUT R15, R7, 0x7ff00000, RZ, 0xc0, !PT ;  /* 0x7ff00000070fa812 */ /* 0x000fe200078ec0ff */
[----:B------:R-:W0:Y:S01]  /*41f0*/  MUFU.RCP64H R11, R3 ;  /* 0x00000003000b7308 */ /* 0x000e220000001800 */
[----:B------:R-:W-:Y:S02]  /*4200*/  @!P2 MOV R20, RZ ;  /* 0x000000ff0014a202 */ /* 0x000fe40000000f00 */
[----:B------:R-:W-:-:S02]  /*4210*/  @!P2 ISETP.GE.U32.AND P3, PT, R12, R15, PT ;  /* 0x0000000f0c00a20c */ /* 0x000fc40003f66070 */
[----:B------:R-:W-:-:S04]  /*4220*/  MOV R15, 0x1ca00000 ;  /* 0x1ca00000000f7802 */ /* 0x000fc80000000f00 */
[----:B------:R-:W-:-:S04]  /*4230*/  @!P2 SEL R17, R15, 0x63400000, !P3 ;  /* 0x634000000f11a807 */ /* 0x000fc80005800000 */
[----:B------:R-:W-:Y:S01]  /*4240*/  @!P2 LOP3.LUT R17, R17, 0x80000000, R9, 0xf8, !PT ;  /* 0x800000001111a812 */ /* 0x000fe200078ef809 */
[----:B0-----:R-:W-:-:S03]  /*4250*/  DFMA R18, R10, -R2, 1 ;  /* 0x3ff000000a12742b */ /* 0x001fc60000000802 */
[----:B------:R-:W-:Y:S02]  /*4260*/  @!P2 LOP3.LUT R21, R17, 0x100000, RZ, 0xfc, !PT ;  /* 0x001000001115a812 */ /* 0x000fe400078efcff */
[----:B------:R-:W-:Y:S02]  /*4270*/  MOV R17, R25 ;  /* 0x0000001900117202 */ /* 0x000fe40000000f00 */
[----:B------:R-:W-:Y:S01]  /*4280*/  @!P0 LOP3.LUT R17, R3, 0x7ff00000, RZ, 0xc0, !PT ;  /* 0x7ff0000003118812 */ /* 0x000fe200078ec0ff */
[----:B------:R-:W-:-:S03]  /*4290*/  DFMA R18, R18, R18, R18 ;  /* 0x000000121212722b */ /* 0x000fc60000000012 */
[----:B------:R-:W-:-:S05]  /*42a0*/  IADD3 R26, PT, PT, R17, -0x1, RZ ;  /* 0xffffffff111a7810 */ /* 0x000fca0007ffe0ff */
[----:B------:R-:W-:Y:S01]  /*42b0*/  DFMA R18, R10, R18, R10 ;  /* 0x000000120a12722b */ /* 0x000fe2000000000a */
[----:B------:R-:W-:Y:S01]  /*42c0*/  SEL R11, R15, 0x63400000, !P1 ;  /* 0x634000000f0b7807 */ /* 0x000fe20004800000 */
[----:B------:R-:W-:-:S03]  /*42d0*/  IMAD.MOV.U32 R10, RZ, RZ, R8 ;  /* 0x000000ffff0a7224 */ /* 0x000fc600078e0008 */
[----:B------:R-:W-:-:S03]  /*42e0*/  LOP3.LUT R11, R11, 0x800fffff, R9, 0xf8, !PT ;  /* 0x800fffff0b0b7812 */ /* 0x000fc600078ef809 */
[----:B------:R-:W-:-:S03]  /*42f0*/  DFMA R22, R18, -R2, 1 ;  /* 0x3ff000001216742b */ /* 0x000fc60000000802 */
[----:B------:R-:W-:-:S05]  /*4300*/  @!P2 DFMA R10, R10, 2, -R20 ;  /* 0x400000000a0aa82b */ /* 0x000fca0000000814 */
[----:B------:R-:W-:-:S05]  /*4310*/  DFMA R18, R18, R22, R18 ;  /* 0x000000161212722b */ /* 0x000fca0000000012 */
[----:B------:R-:W-:-:S03]  /*4320*/  @!P2 LOP3.LUT R24, R11, 0x7ff00000, RZ, 0xc0, !PT ;  /* 0x7ff000000b18a812 */ /* 0x000fc600078ec0ff */
[----:B------:R-:W-:Y:S02]  /*4330*/  DMUL R20, R18, R10 ;  /* 0x0000000a12147228 */ /* 0x000fe40000000000 */
[----:B------:R-:W-:-:S05]  /*4340*/  VIADD R25, R24, 0xffffffff ;  /* 0xffffffff18197836 */ /* 0x000fca0000000000 */
[----:B------:R-:W-:Y:S01]  /*4350*/  ISETP.GT.U32.AND P0, PT, R25, 0x7feffffe, PT ;  /* 0x7feffffe1900780c */ /* 0x000fe20003f04070 */
[----:B------:R-:W-:-:S03]  /*4360*/  DFMA R22, R20, -R2, R10 ;  /* 0x800000021416722b */ /* 0x000fc6000000000a */
[----:B------:R-:W-:-:S05]  /*4370*/  ISETP.GT.U32.OR P0, PT, R26, 0x7feffffe, P0 ;  /* 0x7feffffe1a00780c */ /* 0x000fca0000704470 */
[----:B------:R-:W-:-:S08]  /*4380*/  DFMA R18, R18, R22, R20 ;  /* 0x000000161212722b */ /* 0x000fd00000000014 */
[----:B------:R-:W-:Y:S05]  /*4390*/  @P0 BRA `(.L_x_102) ;  /* 0x00000000006c0947 */ /* 0x000fea0003800000 */
[----:B------:R-:W-:-:S04]  /*43a0*/  LOP3.LUT R9, R7, 0x7ff00000, RZ, 0xc0, !PT ;  /* 0x7ff0000007097812 */ /* 0x000fc800078ec0ff */
[CC--:B------:R-:W-:Y:S02]  /*43b0*/  VIADDMNMX R8, R12.reuse, -R9.reuse, 0xb9600000, !PT ;  /* 0xb96000000c087446 */ /* 0x0c0fe40007800909 */
[----:B------:R-:W-:Y:S02]  /*43c0*/  ISETP.GE.U32.AND P0, PT, R12, R9, PT ;  /* 0x000000090c00720c */ /* 0x000fe40003f06070 */
[----:B------:R-:W-:Y:S02]  /*43d0*/  VIMNMX R8, PT, PT, R8, 0x46a00000, PT ;  /* 0x46a0000008087848 */ /* 0x000fe40003fe0100 */
[----:B------:R-:W-:-:S05]  /*43e0*/  SEL R15, R15, 0x63400000, !P0 ;  /* 0x634000000f0f7807 */ /* 0x000fca0004000000 */
[----:B------:R-:W-:Y:S02]  /*43f0*/  IMAD.IADD R12, R8, 0x1, -R15 ;  /* 0x00000001080c7824 */ /* 0x000fe400078e0a0f */
[----:B------:R-:W-:-:S03]  /*4400*/  IMAD.MOV.U32 R8, RZ, RZ, RZ ;  /* 0x000000ffff087224 */ /* 0x000fc600078e00ff */
[----:B------:R-:W-:-:S06]  /*4410*/  IADD3 R9, PT, PT, R12, 0x7fe00000, RZ ;  /* 0x7fe000000c097810 */ /* 0x000fcc0007ffe0ff */
[----:B------:R-:W-:-:S10]  /*4420*/  DMUL R20, R18, R8 ;  /* 0x0000000812147228 */ /* 0x000fd40000000000 */
[----:B------:R-:W-:-:S13]  /*4430*/  FSETP.GTU.AND P0, PT, |R21|, 1.469367938527859385e-39, PT ;  /* 0x001000001500780b */ /* 0x000fda0003f0c200 */
[----:B------:R-:W-:Y:S05]  /*4440*/  @P0 BRA `(.L_x_103) ;  /* 0x0000000000940947 */ /* 0x000fea0003800000 */
[----:B------:R-:W-:Y:S01]  /*4450*/  DFMA R2, R18, -R2, R10 ;  /* 0x800000021202722b */ /* 0x000fe2000000000a */
[----:B------:R-:W-:-:S09]  /*4460*/  MOV R8, RZ ;  /* 0x000000ff00087202 */ /* 0x000fd20000000f00 */
[C---:B------:R-:W-:Y:S02]  /*4470*/  FSETP.NEU.AND P0, PT, R3.reuse, RZ, PT ;  /* 0x000000ff0300720b */ /* 0x040fe40003f0d000 */
[----:B------:R-:W-:-:S04]  /*4480*/  LOP3.LUT R7, R3, 0x80000000, R7, 0x48, !PT ;  /* 0x8000000003077812 */ /* 0x000fc800078e4807 */
[----:B------:R-:W-:-:S07]  /*4490*/  LOP3.LUT R9, R7, R9, RZ, 0xfc, !PT ;  /* 0x0000000907097212 */ /* 0x000fce00078efcff */
[----:B------:R-:W-:Y:S05]  /*44a0*/  @!P0 BRA `(.L_x_103) ;  /* 0x00000000007c8947 */ /* 0x000fea0003800000 */
[----:B------:R-:W-:Y:S01]  /*44b0*/  IADD3 R3, PT, PT, -R12, RZ, RZ ;  /* 0x000000ff0c037210 */ /* 0x000fe20007ffe1ff */
[----:B------:R-:W-:Y:S01]  /*44c0*/  IMAD.MOV.U32 R2, RZ, RZ, RZ ;  /* 0x000000ffff027224 */ /* 0x000fe200078e00ff */
[----:B------:R-:W-:-:S05]  /*44d0*/  DMUL.RP R8, R18, R8 ;  /* 0x0000000812087228 */ /* 0x000fca0000008000 */
[----:B------:R-:W-:-:S05]  /*44e0*/  DFMA R2, R20, -R2, R18 ;  /* 0x800000021402722b */ /* 0x000fca0000000012 */
[----:B------:R-:W-:Y:S02]  /*44f0*/  LOP3.LUT R7, R9, R7, RZ, 0x3c, !PT ;  /* 0x0000000709077212 */ /* 0x000fe400078e3cff */
[----:B------:R-:W-:-:S04]  /*4500*/  IADD3 R2, PT, PT, -R12, -0x43300000, RZ ;  /* 0xbcd000000c027810 */ /* 0x000fc80007ffe1ff */
[----:B------:R-:W-:-:S04]  /*4510*/  FSETP.NEU.AND P0, PT, |R3|, R2, PT ;  /* 0x000000020300720b */ /* 0x000fc80003f0d200 */
[----:B------:R-:W-:Y:S02]  /*4520*/  FSEL R20, R8, R20, !P0 ;  /* 0x0000001408147208 */ /* 0x000fe40004000000 */
[----:B------:R-:W-:Y:S01]  /*4530*/  FSEL R21, R7, R21, !P0 ;  /* 0x0000001507157208 */ /* 0x000fe20004000000 */
[----:B------:R-:W-:Y:S06]  /*4540*/  BRA `(.L_x_103) ;  /* 0x0000000000547947 */ /* 0x000fec0003800000 */
.L_x_102:
[----:B------:R-:W-:-:S14]  /*4550*/  DSETP.NAN.AND P0, PT, R8, R8, PT ;  /* 0x000000080800722a */ /* 0x000fdc0003f08000 */
[----:B------:R-:W-:Y:S05]  /*4560*/  @P0 BRA `(.L_x_104) ;  /* 0x0000000000440947 */ /* 0x000fea0003800000 */
[----:B------:R-:W-:-:S14]  /*4570*/  DSETP.NAN.AND P0, PT, R6, R6, PT ;  /* 0x000000060600722a */ /* 0x000fdc0003f08000 */
[----:B------:R-:W-:Y:S05]  /*4580*/  @P0 BRA `(.L_x_105) ;  /* 0x0000000000300947 */ /* 0x000fea0003800000 */
[----:B------:R-:W-:Y:S02]  /*4590*/  ISETP.NE.AND P0, PT, R24, R17, PT ;  /* 0x000000111800720c */ /* 0x000fe40003f05270 */
[----:B------:R-:W-:Y:S02]  /*45a0*/  MOV R20, 0x0 ;  /* 0x0000000000147802 */ /* 0x000fe40000000f00 */
[----:B------:R-:W-:-:S09]  /*45b0*/  MOV R21, 0xfff80000 ;  /* 0xfff8000000157802 */ /* 0x000fd20000000f00 */
[----:B------:R-:W-:Y:S05]  /*45c0*/  @!P0 BRA `(.L_x_103) ;  /* 0x0000000000348947 */ /* 0x000fea0003800000 */
[----:B------:R-:W-:Y:S02]  /*45d0*/  ISETP.NE.AND P0, PT, R24, 0x7ff00000, PT ;  /* 0x7ff000001800780c */ /* 0x000fe40003f05270 */
[----:B------:R-:W-:Y:S02]  /*45e0*/  LOP3.LUT R21, R9, 0x80000000, R7, 0x48, !PT ;  /* 0x8000000009157812 */ /* 0x000fe400078e4807 */
[----:B------:R-:W-:-:S13]  /*45f0*/  ISETP.EQ.OR P0, PT, R17, RZ, !P0 ;  /* 0x000000ff1100720c */ /* 0x000fda0004702670 */
[----:B------:R-:W-:Y:S01]  /*4600*/  @P0 LOP3.LUT R2, R21, 0x7ff00000, RZ, 0xfc, !PT ;  /* 0x7ff0000015020812 */ /* 0x000fe200078efcff */
[----:B------:R-:W-:Y:S01]  /*4610*/  @!P0 IMAD.MOV.U32 R20, RZ, RZ, RZ ;  /* 0x000000ffff148224 */ /* 0x000fe200078e00ff */
[----:B------:R-:W-:Y:S02]  /*4620*/  @P0 MOV R20, RZ ;  /* 0x000000ff00140202 */ /* 0x000fe40000000f00 */
[----:B------:R-:W-:Y:S01]  /*4630*/  @P0 MOV R21, R2 ;  /* 0x0000000200150202 */ /* 0x000fe20000000f00 */
[----:B------:R-:W-:Y:S06]  /*4640*/  BRA `(.L_x_103) ;  /* 0x0000000000147947 */ /* 0x000fec0003800000 */
.L_x_105:
[----:B------:R-:W-:Y:S01]  /*4650*/  LOP3.LUT R21, R7, 0x80000, RZ, 0xfc, !PT ;  /* 0x0008000007157812 */ /* 0x000fe200078efcff */
[----:B------:R-:W-:Y:S01]  /*4660*/  IMAD.MOV.U32 R20, RZ, RZ, R6 ;  /* 0x000000ffff147224 */ /* 0x000fe200078e0006 */
[----:B------:R-:W-:Y:S06]  /*4670*/  BRA `(.L_x_103) ;  /* 0x0000000000087947 */ /* 0x000fec0003800000 */
.L_x_104:
[----:B------:R-:W-:Y:S02]  /*4680*/  LOP3.LUT R21, R9, 0x80000, RZ, 0xfc, !PT ;  /* 0x0008000009157812 */ /* 0x000fe400078efcff */
[----:B------:R-:W-:-:S07]  /*4690*/  MOV R20, R8 ;  /* 0x0000000800147202 */ /* 0x000fce0000000f00 */
.L_x_103:
[----:B------:R-:W-:Y:S05]  /*46a0*/  BSYNC.RECONVERGENT B1 ;  /* 0x0000000000017941 */ /* 0x000fea0003800200 */
.L_x_101:
[----:B------:R-:W-:Y:S01]  /*46b0*/  MOV R2, R0 ;  /* 0x0000000000027202 */ /* 0x000fe20000000f00 */
[----:B------:R-:W-:-:S04]  /*46c0*/  IMAD.MOV.U32 R3, RZ, RZ, 0x0 ;  /* 0x00000000ff037424 */ /* 0x000fc800078e00ff */
[----:B------:R-:W-:Y:S05]  /*46d0*/  RET.REL.NODEC R2 `(_Z5tracePK6SpherejP4Vec3jj) ;  /* 0xffffffb802487950 */ /* 0x000fea0003c3ffff */
        .weak           $__internal_1_$__cuda_sm20_rcp_rn_f32_slowpath
        .type           $__internal_1_$__cuda_sm20_rcp_rn_f32_slowpath,@function
        .size           $__internal_1_$__cuda_sm20_rcp_rn_f32_slowpath,($__internal_2_$__cuda_sm20_sqrt_rn_f32_slowpath - $__internal_1_$__cuda_sm20_rcp_rn_f32_slowpath)
$__internal_1_$__cuda_sm20_rcp_rn_f32_slowpath:
[----:B------:R-:W-:Y:S01]  /*46e0*/  SHF.L.U32 R9, R6, 0x1, RZ ;  /* 0x0000000106097819 */ /* 0x000fe200000006ff */
[----:B------:R-:W-:Y:S03]  /*46f0*/  BSSY.RECONVERGENT B4, `(.L_x_106) ;  /* 0x0000030000047945 */ /* 0x000fe60003800200 */
[----:B------:R-:W-:-:S04]  /*4700*/  SHF.R.U32.HI R9, RZ, 0x18, R9 ;  /* 0x00000018ff097819 */ /* 0x000fc80000011609 */
[----:B------:R-:W-:-:S13]  /*4710*/  ISETP.NE.U32.AND P0, PT, R9, RZ, PT ;  /* 0x000000ff0900720c */ /* 0x000fda0003f05070 */
[----:B------:R-:W-:Y:S05]  /*4720*/  @P0 BRA `(.L_x_107) ;  /* 0x0000000000280947 */ /* 0x000fea0003800000 */
[----:B------:R-:W-:-:S04]  /*4730*/  SHF.L.U32 R9, R6, 0x1, RZ ;  /* 0x0000000106097819 */ /* 0x000fc800000006ff */
[----:B------:R-:W-:-:S13]  /*4740*/  ISETP.NE.AND P0, PT, R9, RZ, PT ;  /* 0x000000ff0900720c */ /* 0x000fda0003f05270 */
[----:B------:R-:W-:Y:S01]  /*4750*/  @P0 FFMA R24, R6, 1.84467440737095516160e+19, RZ ;  /* 0x5f80000006180823 */ /* 0x000fe200000000ff */
[----:B------:R-:W-:Y:S08]  /*4760*/  @!P0 MUFU.RCP R10, R6 ;  /* 0x00000006000a8308 */ /* 0x000ff00000001000 */
[----:B------:R-:W0:Y:S02]  /*4770*/  @P0 MUFU.RCP R9, R24 ;  /* 0x0000001800090308 */ /* 0x000e240000001000 */
[----:B0-----:R-:W-:-:S04]  /*4780*/  @P0 FFMA R11, R24, R9, -1 ;  /* 0xbf800000180b0423 */ /* 0x001fc80000000009 */
[----:B------:R-:W-:-:S04]  /*4790*/  @P0 FADD.FTZ R26, -R11, -RZ ;  /* 0x800000ff0b1a0221 */ /* 0x000fc80000010100 */
[----:B------:R-:W-:-:S04]  /*47a0*/  @P0 FFMA R9, R9, R26, R9 ;  /* 0x0000001a09090223 */ /* 0x000fc80000000009 */
[----:B------:R-:W-:Y:S01]  /*47b0*/  @P0 FFMA R10, R9, 1.84467440737095516160e+19, RZ ;  /* 0x5f800000090a0823 */ /* 0x000fe200000000ff */
[----:B------:R-:W-:Y:S06]  /*47c0*/  BRA `(.L_x_108) ;  /* 0x0000000000887947 */ /* 0x000fec0003800000 */
.L_x_107:
[----:B------:R-:W-:-:S05]  /*47d0*/  VIADD R10, R9, 0xffffff03 ;  /* 0xffffff03090a7836 */ /* 0x000fca0000000000 */
[----:B------:R-:W-:-:S13]  /*47e0*/  ISETP.GT.U32.AND P0, PT, R10, 0x1, PT ;  /* 0x000000010a00780c */ /* 0x000fda0003f04070 */
[----:B------:R-:W-:Y:S05]  /*47f0*/  @P0 BRA `(.L_x_109) ;  /* 0x0000000000780947 */ /* 0x000fea0003800000 */
[----:B------:R-:W-:Y:S01]  /*4800*/  LOP3.LUT R37, R6, 0x7fffff, RZ, 0xc0, !PT ;  /* 0x007fffff06257812 */ /* 0x000fe200078ec0ff */
[----:B------:R-:W-:Y:S01]  /*4810*/  HFMA2 R35, -RZ, RZ, 0, 1.78813934326171875e-07 ;  /* 0x00000003ff237431 */ /* 0x000fe200000001ff */
[----:B------:R-:W-:Y:S02]  /*4820*/  IADD3 R9, PT, PT, R9, -0xfc, RZ ;  /* 0xffffff0409097810 */ /* 0x000fe40007ffe0ff */
[----:B------:R-:W-:-:S04]  /*4830*/  LOP3.LUT R37, R37, 0x3f800000, RZ, 0xfc, !PT ;  /* 0x3f80000025257812 */ /* 0x000fc800078efcff */
[----:B------:R-:W0:Y:S01]  /*4840*/  MUFU.RCP R26, R37 ;  /* 0x00000025001a7308 */ /* 0x000e220000001000 */
[----:B------:R-:W-:Y:S01]  /*4850*/  SHF.L.U32 R35, R35, R10, RZ ;  /* 0x0000000a23237219 */ /* 0x000fe200000006ff */
[----:B0-----:R-:W-:-:S04]  /*4860*/  FFMA R25, R37, R26, -1 ;  /* 0xbf80000025197423 */ /* 0x001fc8000000001a */
[----:B------:R-:W-:-:S04]  /*4870*/  FADD.FTZ R25, -R25, -RZ ;  /* 0x800000ff19197221 */ /* 0x000fc80000010100 */
[CCC-:B------:R-:W-:Y:S01]  /*4880*/  FFMA.RM R24, R26.reuse, R25.reuse, R26.reuse ;  /* 0x000000191a187223 */ /* 0x1c0fe2000000401a */
[----:B------:R-:W-:-:S04]  /*4890*/  FFMA.RP R25, R26, R25, R26 ;  /* 0x000000191a197223 */ /* 0x000fc8000000801a */
[C---:B------:R-:W-:Y:S02]  /*48a0*/  LOP3.LUT R11, R24.reuse, 0x7fffff, RZ, 0xc0, !PT ;  /* 0x007fffff180b7812 */ /* 0x040fe400078ec0ff */
[----:B------:R-:W-:Y:S02]  /*48b0*/  FSETP.NEU.FTZ.AND P0, PT, R24, R25, PT ;  /* 0x000000191800720b */ /* 0x000fe40003f1d000 */
[----:B------:R-:W-:Y:S02]  /*48c0*/  LOP3.LUT R24, R11, 0x800000, RZ, 0xfc, !PT ;  /* 0x008000000b187812 */ /* 0x000fe400078efcff */
[----:B------:R-:W-:Y:S02]  /*48d0*/  SEL R11, RZ, 0xffffffff, !P0 ;  /* 0xffffffffff0b7807 */ /* 0x000fe40004000000 */
[----:B------:R-:W-:Y:S02]  /*48e0*/  LOP3.LUT R35, R35, R24, RZ, 0xc0, !PT ;  /* 0x0000001823237212 */ /* 0x000fe400078ec0ff */
[----:B------:R-:W-:-:S02]  /*48f0*/  IADD3 R11, PT, PT, -R11, RZ, RZ ;  /* 0x000000ff0b0b7210 */ /* 0x000fc40007ffe1ff */
[-C--:B------:R-:W-:Y:S02]  /*4900*/  SHF.R.U32.HI R35, RZ, R10.reuse, R35 ;  /* 0x0000000aff237219 */ /* 0x080fe40000011623 */
[--C-:B------:R-:W-:Y:S02]  /*4910*/  LOP3.LUT P1, RZ, R11, R10, R24.reuse, 0xf8, !PT ;  /* 0x0000000a0bff7212 */ /* 0x100fe4000782f818 */
[C---:B------:R-:W-:Y:S02]  /*4920*/  LOP3.LUT P0, RZ, R35.reuse, 0x1, RZ, 0xc0, !PT ;  /* 0x0000000123ff7812 */ /* 0x040fe4000780c0ff */
[----:B------:R-:W-:Y:S02]  /*4930*/  LOP3.LUT P2, RZ, R35, 0x2, RZ, 0xc0, !PT ;  /* 0x0000000223ff7812 */ /* 0x000fe4000784c0ff */
[----:B------:R-:W-:Y:S02]  /*4940*/  SHF.R.U32.HI R9, RZ, R9, R24 ;  /* 0x00000009ff097219 */ /* 0x000fe40000011618 */
[----:B------:R-:W-:-:S02]  /*4950*/  PLOP3.LUT P0, PT, P0, P1, P2, 0xe0, 0x0 ;  /* 0x000000000000781c */ /* 0x000fc40000703c20 */
[----:B------:R-:W-:Y:S02]  /*4960*/  LOP3.LUT P1, RZ, R6, 0x7fffff, RZ, 0xc0, !PT ;  /* 0x007fffff06ff7812 */ /* 0x000fe4000782c0ff */
[----:B------:R-:W-:-:S05]  /*4970*/  SEL R10, RZ, 0x1, !P0 ;  /* 0x00000001ff0a7807 */ /* 0x000fca0004000000 */
[----:B------:R-:W-:-:S05]  /*4980*/  IMAD.MOV R10, RZ, RZ, -R10 ;  /* 0x000000ffff0a7224 */ /* 0x000fca00078e0a0a */
[----:B------:R-:W-:-:S13]  /*4990*/  ISETP.GE.AND P0, PT, R10, RZ, PT ;  /* 0x000000ff0a00720c */ /* 0x000fda0003f06270 */
[----:B------:R-:W-:-:S05]  /*49a0*/  @!P0 IADD3 R9, PT, PT, R9, 0x1, RZ ;  /* 0x0000000109098810 */ /* 0x000fca0007ffe0ff */
[----:B------:R-:W-:-:S05]  /*49b0*/  @!P1 IMAD.SHL.U32 R9, R9, 0x2, RZ ;  /* 0x0000000209099824 */ /* 0x000fca00078e00ff */
[----:B------:R-:W-:Y:S01]  /*49c0*/  LOP3.LUT R10, R9, 0x80000000, R6, 0xf8, !PT ;  /* 0x80000000090a7812 */ /* 0x000fe200078ef806 */
[----:B------:R-:W-:Y:S06]  /*49d0*/  BRA `(.L_x_108) ;  /* 0x0000000000047947 */ /* 0x000fec0003800000 */
.L_x_109:
[----:B------:R0:W1:Y:S02]  /*49e0*/  MUFU.RCP R10, R6 ;  /* 0x00000006000a7308 */ /* 0x0000640000001000 */
.L_x_108:
[----:B------:R-:W-:Y:S05]  /*49f0*/  BSYNC.RECONVERGENT B4 ;  /* 0x0000000000047941 */ /* 0x000fea0003800200 */
.L_x_106:
[----:B------:R-:W-:-:S04]  /*4a00*/  MOV R9, 0x0 ;  /* 0x0000000000097802 */ /* 0x000fc80000000f00 */
[----:B01----:R-:W-:Y:S05]  /*4a10*/  RET.REL.NODEC R8 `(_Z5tracePK6SpherejP4Vec3jj) ;  /* 0xffffffb408787950 */ /* 0x003fea0003c3ffff */
        .weak           $__internal_2_$__cuda_sm20_sqrt_rn_f32_slowpath
        .type           $__internal_2_$__cuda_sm20_sqrt_rn_f32_slowpath,@function
        .size           $__internal_2_$__cuda_sm20_sqrt_rn_f32_slowpath,($__internal_3_$__cuda_sm3x_div_rn_noftz_f32_slowpath - $__internal_2_$__cuda_sm20_sqrt_rn_f32_slowpath)
$__internal_2_$__cuda_sm20_sqrt_rn_f32_slowpath:
[----:B------:R-:W-:-:S13]  /*4a20*/  LOP3.LUT P1, RZ, R6, 0x7fffffff, RZ, 0xc0, !PT ;  /* 0x7fffffff06ff7812 */ /* 0x000fda000782c0ff */
[----:B------:R-:W-:Y:S01]  /*4a30*/  @!P1 MOV R11, R6 ;  /* 0x00000006000b9202 */ /* 0x000fe20000000f00 */
[----:B------:R-:W-:Y:S06]  /*4a40*/  @!P1 BRA `(.L_x_110) ;  /* 0x0000000000409947 */ /* 0x000fec0003800000 */
[----:B------:R-:W-:-:S13]  /*4a50*/  FSETP.GEU.FTZ.AND P1, PT, R6, RZ, PT ;  /* 0x000000ff0600720b */ /* 0x000fda0003f3e000 */
[----:B------:R-:W-:Y:S01]  /*4a60*/  @!P1 IMAD.MOV.U32 R11, RZ, RZ, 0x7fffffff ;  /* 0x7fffffffff0b9424 */ /* 0x000fe200078e00ff */
[----:B------:R-:W-:Y:S06]  /*4a70*/  @!P1 BRA `(.L_x_110) ;  /* 0x0000000000349947 */ /* 0x000fec0003800000 */
[----:B------:R-:W-:-:S13]  /*4a80*/  FSETP.GTU.FTZ.AND P1, PT, |R6|, +INF , PT ;  /* 0x7f8000000600780b */ /* 0x000fda0003f3c200 */
[----:B------:R-:W-:Y:S01]  /*4a90*/  @P1 FADD.FTZ R11, R6, 1 ;  /* 0x3f800000060b1421 */ /* 0x000fe20000010000 */
[----:B------:R-:W-:Y:S06]  /*4aa0*/  @P1 BRA `(.L_x_110) ;  /* 0x0000000000281947 */ /* 0x000fec0003800000 */
[----:B------:R-:W-:-:S13]  /*4ab0*/  FSETP.NEU.FTZ.AND P1, PT, |R6|, +INF , PT ;  /* 0x7f8000000600780b */ /* 0x000fda0003f3d200 */
[----:B------:R-:W-:-:S04]  /*4ac0*/  @P1 FFMA R24, R6, 1.84467440737095516160e+19, RZ ;  /* 0x5f80000006181823 */ /* 0x000fc800000000ff */
[----:B------:R-:W0:Y:S02]  /*4ad0*/  @P1 MUFU.RSQ R25, R24 ;  /* 0x0000001800191308 */ /* 0x000e240000001400 */
[----:B0-----:R-:W-:Y:S01]  /*4ae0*/  @P1 FMUL.FTZ R9, R24, R25 ;  /* 0x0000001918091220 */ /* 0x001fe20000410000 */
[----:B------:R-:W-:-:S03]  /*4af0*/  @P1 FMUL.FTZ R10, R25, 0.5 ;  /* 0x3f000000190a1820 */ /* 0x000fc60000410000 */
[----:B------:R-:W-:-:S04]  /*4b00*/  @P1 FADD.FTZ R11, -R9, -RZ ;  /* 0x800000ff090b1221 */ /* 0x000fc80000010100 */
[----:B------:R-:W-:Y:S01]  /*4b10*/  @P1 FFMA R26, R9, R11, R24 ;  /* 0x0000000b091a1223 */ /* 0x000fe20000000018 */
[----:B------:R-:W-:-:S03]  /*4b20*/  @!P1 MOV R11, R6 ;  /* 0x00000006000b9202 */ /* 0x000fc60000000f00 */
[----:B------:R-:W-:-:S04]  /*4b30*/  @P1 FFMA R10, R26, R10, R9 ;  /* 0x0000000a1a0a1223 */ /* 0x000fc80000000009 */
[----:B------:R-:W-:-:S07]  /*4b40*/  @P1 FMUL.FTZ R11, R10, 2.3283064365386962891e-10 ;  /* 0x2f8000000a0b1820 */ /* 0x000fce0000410000 */
.L_x_110:
[----:B------:R-:W-:-:S04]  /*4b50*/  HFMA2 R9, -RZ, RZ, 0, 0 ;  /* 0x00000000ff097431 */ /* 0x000fc800000001ff */
[----:B------:R-:W-:Y:S05]  /*4b60*/  RET.REL.NODEC R8 `(_Z5tracePK6SpherejP4Vec3jj) ;  /* 0xffffffb408247950 */ /* 0x000fea0003c3ffff */
        .weak           $__internal_3_$__cuda_sm3x_div_rn_noftz_f32_slowpath
        .type           $__internal_3_$__cuda_sm3x_div_rn_noftz_f32_slowpath,@function
        .size           $__internal_3_$__cuda_sm3x_div_rn_noftz_f32_slowpath,($_Z5tracePK6SpherejP4Vec3jj$__internal_accurate_pow - $__internal_3_$__cuda_sm3x_div_rn_noftz_f32_slowpath)
$__internal_3_$__cuda_sm3x_div_rn_noftz_f32_slowpath:
[--C-:B------:R-:W-:Y:S01]  /*4b70*/  SHF.R.U32.HI R3, RZ, 0x17, R5.reuse ;  /* 0x00000017ff037819 */ /* 0x100fe20000011605 */
[----:B------:R-:W-:Y:S01]  /*4b80*/  IMAD.MOV.U32 R8, RZ, RZ, R5 ;  /* 0x000000ffff087224 */ /* 0x000fe200078e0005 */
[----:B------:R-:W-:Y:S02]  /*4b90*/  SHF.R.U32.HI R2, RZ, 0x17, R0 ;  /* 0x00000017ff027819 */ /* 0x000fe40000011600 */
[----:B------:R-:W-:Y:S02]  /*4ba0*/  LOP3.LUT R6, R3, 0xff, RZ, 0xc0, !PT ;  /* 0x000000ff03067812 */ /* 0x000fe400078ec0ff */
[----:B------:R-:W-:Y:S02]  /*4bb0*/  LOP3.LUT R2, R2, 0xff, RZ, 0xc0, !PT ;  /* 0x000000ff02027812 */ /* 0x000fe400078ec0ff */
[----:B------:R-:W-:Y:S01]  /*4bc0*/  MOV R7, R0 ;  /* 0x0000000000077202 */ /* 0x000fe20000000f00 */
[----:B------:R-:W-:Y:S01]  /*4bd0*/  VIADD R11, R6, 0xffffffff ;  /* 0xffffffff060b7836 */ /* 0x000fe20000000000 */
[----:B------:R-:W-:-:S04]  /*4be0*/  IADD3 R10, PT, PT, R2, -0x1, RZ ;  /* 0xffffffff020a7810 */ /* 0x000fc80007ffe0ff */
[----:B------:R-:W-:-:S04]  /*4bf0*/  ISETP.GT.U32.AND P0, PT, R11, 0xfd, PT ;  /* 0x000000fd0b00780c */ /* 0x000fc80003f04070 */
[----:B------:R-:W-:-:S13]  /*4c00*/  ISETP.GT.U32.OR P0, PT, R10, 0xfd, P0 ;  /* 0x000000fd0a00780c */ /* 0x000fda0000704470 */
[----:B------:R-:W-:Y:S01]  /*4c10*/  @!P0 MOV R9, RZ ;  /* 0x000000ff00098202 */ /* 0x000fe20000000f00 */
[----:B------:R-:W-:Y:S06]  /*4c20*/  @!P0 BRA `(.L_x_111) ;  /* 0x0000000000608947 */ /* 0x000fec0003800000 */
[----:B------:R-:W-:Y:S02]  /*4c30*/  FSETP.GTU.FTZ.AND P0, PT, |R0|, +INF , PT ;  /* 0x7f8000000000780b */ /* 0x000fe40003f1c200 */
[----:B------:R-:W-:Y:S02]  /*4c40*/  FSETP.GTU.FTZ.AND P1, PT, |R5|, +INF , PT ;  /* 0x7f8000000500780b */ /* 0x000fe40003f3c200 */
[----:B------:R-:W-:Y:S02]  /*4c50*/  MOV R3, R5 ;  /* 0x0000000500037202 */ /* 0x000fe40000000f00 */
[----:B------:R-:W-:-:S13]  /*4c60*/  PLOP3.LUT P0, PT, P0, P1, PT, 0xf8, 0x8f ;  /* 0x00000000008f781c */ /* 0x000fda0000703f70 */
[----:B------:R-:W-:Y:S05]  /*4c70*/  @P0 BRA `(.L_x_112) ;  /* 0x0000000400440947 */ /* 0x000fea0003800000 */
[----:B------:R-:W-:-:S13]  /*4c80*/  LOP3.LUT P0, RZ, R8, 0x7fffffff, R7, 0xc8, !PT ;  /* 0x7fffffff08ff7812 */ /* 0x000fda000780c807 */
[----:B------:R-:W-:Y:S05]  /*4c90*/  @!P0 BRA `(.L_x_113) ;  /* 0x0000000400348947 */ /* 0x000fea0003800000 */
[C---:B------:R-:W-:Y:S02]  /*4ca0*/  FSETP.NEU.FTZ.AND P2, PT, |R0|.reuse, +INF , PT ;  /* 0x7f8000000000780b */ /* 0x040fe40003f5d200 */
[----:B------:R-:W-:Y:S02]  /*4cb0*/  FSETP.NEU.FTZ.AND P1, PT, |R3|, +INF , PT ;  /* 0x7f8000000300780b */ /* 0x000fe40003f3d200 */
[----:B------:R-:W-:-:S11]  /*4cc0*/  FSETP.NEU.FTZ.AND P0, PT, |R0|, +INF , PT ;  /* 0x7f8000000000780b */ /* 0x000fd60003f1d200 */
[----:B------:R-:W-:Y:S05]  /*4cd0*/  @!P1 BRA !P2, `(.L_x_113) ;  /* 0x0000000400249947 */ /* 0x000fea0005000000 */
[----:B------:R-:W-:-:S04]  /*4ce0*/  LOP3.LUT P2, RZ, R7, 0x7fffffff, RZ, 0xc0, !PT ;  /* 0x7fffffff07ff7812 */ /* 0x000fc8000784c0ff */
[----:B------:R-:W-:-:S13]  /*4cf0*/  PLOP3.LUT P1, PT, P1, P2, PT, 0x2f, 0xf2 ;  /* 0x0000000000f2781c */ /* 0x000fda0000f24577 */
[----:B------:R-:W-:Y:S05]  /*4d00*/  @P1 BRA `(.L_x_114) ;  /* 0x0000000400101947 */ /* 0x000fea0003800000 */
[----:B------:R-:W-:-:S04]  /*4d10*/  LOP3.LUT P1, RZ, R8, 0x7fffffff, RZ, 0xc0, !PT ;  /* 0x7fffffff08ff7812 */ /* 0x000fc8000782c0ff */
[----:B------:R-:W-:-:S13]  /*4d20*/  PLOP3.LUT P0, PT, P0, P1, PT, 0x2f, 0xf2 ;  /* 0x0000000000f2781c */ /* 0x000fda0000702577 */
[----:B------:R-:W-:Y:S05]  /*4d30*/  @P0 BRA `(.L_x_115) ;  /* 0x0000000000f80947 */ /* 0x000fea0003800000 */
[----:B------:R-:W-:Y:S02]  /*4d40*/  ISETP.GE.AND P0, PT, R10, RZ, PT ;  /* 0x000000ff0a00720c */ /* 0x000fe40003f06270 */
[----:B------:R-:W-:-:S11]  /*4d50*/  ISETP.GE.AND P1, PT, R11, RZ, PT ;  /* 0x000000ff0b00720c */ /* 0x000fd60003f26270 */
[----:B------:R-:W-:Y:S01]  /*4d60*/  @P0 IMAD.MOV.U32 R9, RZ, RZ, RZ ;  /* 0x000000ffff090224 */ /* 0x000fe200078e00ff */
[----:B------:R-:W-:Y:S01]  /*4d70*/  @!P0 MOV R9, 0xffffffc0 ;  /* 0xffffffc000098802 */ /* 0x000fe20000000f00 */
[----:B------:R-:W-:Y:S01]  /*4d80*/  @!P0 FFMA R7, R0, 1.84467440737095516160e+19, RZ ;  /* 0x5f80000000078823 */ /* 0x000fe200000000ff */
[----:B------:R-:W-:Y:S02]  /*4d90*/  @!P1 FFMA R8, R3, 1.84467440737095516160e+19, RZ ;  /* 0x5f80000003089823 */ /* 0x000fe400000000ff */
[----:B------:R-:W-:-:S07]  /*4da0*/  @!P1 IADD3 R9, PT, PT, R9, 0x40, RZ ;  /* 0x0000004009099810 */ /* 0x000fce0007ffe0ff */
.L_x_111:
[----:B------:R-:W-:-:S05]  /*4db0*/  LEA R3, R6, 0xc0800000, 0x17 ;  /* 0xc080000006037811 */ /* 0x000fca00078eb8ff */
[----:B------:R-:W-:Y:S01]  /*4dc0*/  IMAD.IADD R8, R8, 0x1, -R3 ;  /* 0x0000000108087824 */ /* 0x000fe200078e0a03 */
[----:B------:R-:W-:-:S03]  /*4dd0*/  IADD3 R3, PT, PT, R2, -0x7f, RZ ;  /* 0xffffff8102037810 */ /* 0x000fc60007ffe0ff */
[----:B------:R-:W0:Y:S01]  /*4de0*/  MUFU.RCP R10, R8 ;  /* 0x00000008000a7308 */ /* 0x000e220000001000 */
[----:B------:R-:W-:Y:S01]  /*4df0*/  FADD.FTZ R11, -R8, -RZ ;  /* 0x800000ff080b7221 */ /* 0x000fe20000010100 */
[C---:B------:R-:W-:Y:S01]  /*4e00*/  IMAD R2, R3.reuse, -0x800000, R7 ;  /* 0xff80000003027824 */ /* 0x040fe200078e0207 */
[----:B------:R-:W-:-:S04]  /*4e10*/  IADD3 R6, PT, PT, R3, 0x7f, -R6 ;  /* 0x0000007f03067810 */ /* 0x000fc80007ffe806 */
[----:B------:R-:W-:Y:S01]  /*4e20*/  IADD3 R6, PT, PT, R6, R9, RZ ;  /* 0x0000000906067210 */ /* 0x000fe20007ffe0ff */
[----:B0-----:R-:W-:-:S04]  /*4e30*/  FFMA R15, R10, R11, 1 ;  /* 0x3f8000000a0f7423 */ /* 0x001fc8000000000b */
[----:B------:R-:W-:-:S04]  /*4e40*/  FFMA R12, R10, R15, R10 ;  /* 0x0000000f0a0c7223 */ /* 0x000fc8000000000a */
[----:B------:R-:W-:-:S04]  /*4e50*/  FFMA R7, R2, R12, RZ ;  /* 0x0000000c02077223 */ /* 0x000fc800000000ff */
[----:B------:R-:W-:-:S04]  /*4e60*/  FFMA R10, R11, R7, R2 ;  /* 0x000000070b0a7223 */ /* 0x000fc80000000002 */
[----:B------:R-:W-:-:S04]  /*4e70*/  FFMA R15, R12, R10, R7 ;  /* 0x0000000a0c0f7223 */ /* 0x000fc80000000007 */
[----:B------:R-:W-:-:S04]  /*4e80*/  FFMA R10, R11, R15, R2 ;  /* 0x0000000f0b0a7223 */ /* 0x000fc80000000002 */
[----:B------:R-:W-:-:S05]  /*4e90*/  FFMA R7, R12, R10, R15 ;  /* 0x0000000a0c077223 */ /* 0x000fca000000000f */
[----:B------:R-:W-:-:S04]  /*4ea0*/  SHF.R.U32.HI R2, RZ, 0x17, R7 ;  /* 0x00000017ff027819 */ /* 0x000fc80000011607 */
[----:B------:R-:W-:-:S05]  /*4eb0*/  LOP3.LUT R2, R2, 0xff, RZ, 0xc0, !PT ;  /* 0x000000ff02027812 */ /* 0x000fca00078ec0ff */
[----:B------:R-:W-:-:S05]  /*4ec0*/  IMAD.IADD R8, R2, 0x1, R6 ;  /* 0x0000000102087824 */ /* 0x000fca00078e0206 */
[----:B------:R-:W-:-:S04]  /*4ed0*/  IADD3 R2, PT, PT, R8, -0x1, RZ ;  /* 0xffffffff08027810 */ /* 0x000fc80007ffe0ff */
[----:B------:R-:W-:-:S13]  /*4ee0*/  ISETP.GE.U32.AND P0, PT, R2, 0xfe, PT ;  /* 0x000000fe0200780c */ /* 0x000fda0003f06070 */
[----:B------:R-:W-:Y:S05]  /*4ef0*/  @!P0 BRA `(.L_x_116) ;  /* 0x0000000000808947 */ /* 0x000fea0003800000 */
[----:B------:R-:W-:-:S13]  /*4f00*/  ISETP.GT.AND P0, PT, R8, 0xfe, PT ;  /* 0x000000fe0800780c */ /* 0x000fda0003f04270 */
[----:B------:R-:W-:Y:S05]  /*4f10*/  @P0 BRA `(.L_x_117) ;  /* 0x00000000006c0947 */ /* 0x000fea0003800000 */
[----:B------:R-:W-:-:S13]  /*4f20*/  ISETP.GE.AND P0, PT, R8, 0x1, PT ;  /* 0x000000010800780c */ /* 0x000fda0003f06270 */
[----:B------:R-:W-:Y:S05]  /*4f30*/  @P0 BRA `(.L_x_118) ;  /* 0x0000000000980947 */ /* 0x000fea0003800000 */
[----:B------:R-:W-:Y:S02]  /*4f40*/  ISETP.GE.AND P0, PT, R8, -0x18, PT ;  /* 0xffffffe80800780c */ /* 0x000fe40003f06270 */
[----:B------:R-:W-:-:S11]  /*4f50*/  LOP3.LUT R7, R7, 0x80000000, RZ, 0xc0, !PT ;  /* 0x8000000007077812 */ /* 0x000fd600078ec0ff */
[----:B------:R-:W-:Y:S05]  /*4f60*/  @!P0 BRA `(.L_x_118) ;  /* 0x00000000008c8947 */ /* 0x000fea0003800000 */
[-CC-:B------:R-:W-:Y:S01]  /*4f70*/  FFMA.RZ R2, R12, R10.reuse, R15.reuse ;  /* 0x0000000a0c027223 */ /* 0x180fe2000000c00f */
[----:B------:R-:W-:Y:S01]  /*4f80*/  IADD3 R9, PT, PT, R8, 0x20, RZ ;  /* 0x0000002008097810 */ /* 0x000fe20007ffe0ff */
[-CC-:B------:R-:W-:Y:S01]  /*4f90*/  FFMA.RM R3, R12, R10.reuse, R15.reuse ;  /* 0x0000000a0c037223 */ /* 0x180fe2000000400f */
[----:B------:R-:W-:Y:S02]  /*4fa0*/  ISETP.NE.AND P2, PT, R8, RZ, PT ;  /* 0x000000ff0800720c */ /* 0x000fe40003f45270 */
[----:B------:R-:W-:Y:S01]  /*4fb0*/  LOP3.LUT R6, R2, 0x7fffff, RZ, 0xc0, !PT ;  /* 0x007fffff02067812 */ /* 0x000fe200078ec0ff */
[----:B------:R-:W-:Y:S01]  /*4fc0*/  FFMA.RP R2, R12, R10, R15 ;  /* 0x0000000a0c027223 */ /* 0x000fe2000000800f */
[----:B------:R-:W-:Y:S01]  /*4fd0*/  ISETP.NE.AND P1, PT, R8, RZ, PT ;  /* 0x000000ff0800720c */ /* 0x000fe20003f25270 */
[----:B------:R-:W-:Y:S01]  /*4fe0*/  IMAD.MOV R8, RZ, RZ, -R8 ;  /* 0x000000ffff087224 */ /* 0x000fe200078e0a08 */
[----:B------:R-:W-:Y:S02]  /*4ff0*/  LOP3.LUT R6, R6, 0x800000, RZ, 0xfc, !PT ;  /* 0x0080000006067812 */ /* 0x000fe400078efcff */
[----:B------:R-:W-:-:S02]  /*5000*/  FSETP.NEU.FTZ.AND P0, PT, R2, R3, PT ;  /* 0x000000030200720b */ /* 0x000fc40003f1d000 */
[----:B------:R-:W-:Y:S02]  /*5010*/  SHF.L.U32 R9, R6, R9, RZ ;  /* 0x0000000906097219 */ /* 0x000fe400000006ff */
[----:B------:R-:W-:Y:S02]  /*5020*/  SEL R3, R8, RZ, P2 ;  /* 0x000000ff08037207 */ /* 0x000fe40001000000 */
[----:B------:R-:W-:Y:S02]  /*5030*/  ISETP.NE.AND P1, PT, R9, RZ, P1 ;  /* 0x000000ff0900720c */ /* 0x000fe40000f25270 */
[----:B------:R-:W-:Y:S02]  /*5040*/  SHF.R.U32.HI R3, RZ, R3, R6 ;  /* 0x00000003ff037219 */ /* 0x000fe40000011606 */
[----:B------:R-:W-:Y:S02]  /*5050*/  PLOP3.LUT P0, PT, P0, P1, PT, 0xf8, 0x8f ;  /* 0x00000000008f781c */ /* 0x000fe40000703f70 */
[----:B------:R-:W-:-:S02]  /*5060*/  SHF.R.U32.HI R9, RZ, 0x1, R3 ;  /* 0x00000001ff097819 */ /* 0x000fc40000011603 */
[----:B------:R-:W-:-:S04]  /*5070*/  SEL R2, RZ, 0x1, !P0 ;  /* 0x00000001ff027807 */ /* 0x000fc80004000000 */
[----:B------:R-:W-:-:S04]  /*5080*/  LOP3.LUT R2, R2, 0x1, R9, 0xf8, !PT ;  /* 0x0000000102027812 */ /* 0x000fc800078ef809 */
[----:B------:R-:W-:-:S04]  /*5090*/  LOP3.LUT R2, R2, R3, RZ, 0xc0, !PT ;  /* 0x0000000302027212 */ /* 0x000fc800078ec0ff */
[----:B------:R-:W-:-:S04]  /*50a0*/  IADD3 R2, PT, PT, R9, R2, RZ ;  /* 0x0000000209027210 */ /* 0x000fc80007ffe0ff */
[----:B------:R-:W-:Y:S01]  /*50b0*/  LOP3.LUT R7, R2, R7, RZ, 0xfc, !PT ;  /* 0x0000000702077212 */ /* 0x000fe200078efcff */
[----:B------:R-:W-:Y:S06]  /*50c0*/  BRA `(.L_x_118) ;  /* 0x0000000000347947 */ /* 0x000fec0003800000 */
.L_x_117:
[----:B------:R-:W-:-:S04]  /*50d0*/  LOP3.LUT R7, R7, 0x80000000, RZ, 0xc0, !PT ;  /* 0x8000000007077812 */ /* 0x000fc800078ec0ff */
[----:B------:R-:W-:Y:S01]  /*50e0*/  LOP3.LUT R7, R7, 0x7f800000, RZ, 0xfc, !PT ;  /* 0x7f80000007077812 */ /* 0x000fe200078efcff */
[----:B------:R-:W-:Y:S06]  /*50f0*/  BRA `(.L_x_118) ;  /* 0x0000000000287947 */ /* 0x000fec0003800000 */
.L_x_116:
[----:B------:R-:W-:Y:S01]  /*5100*/  LEA R7, R6, R7, 0x17 ;  /* 0x0000000706077211 */ /* 0x000fe200078eb8ff */
[----:B------:R-:W-:Y:S06]  /*5110*/  BRA `(.L_x_118) ;  /* 0x0000000000207947 */ /* 0x000fec0003800000 */
.L_x_115:
[----:B------:R-:W-:-:S04]  /*5120*/  LOP3.LUT R7, R8, 0x80000000, R7, 0x48, !PT ;  /* 0x8000000008077812 */ /* 0x000fc800078e4807 */
[----:B------:R-:W-:Y:S01]  /*5130*/  LOP3.LUT R7, R7, 0x7f800000, RZ, 0xfc, !PT ;  /* 0x7f80000007077812 */ /* 0x000fe200078efcff */
[----:B------:R-:W-:Y:S06]  /*5140*/  BRA `(.L_x_118) ;  /* 0x0000000000147947 */ /* 0x000fec0003800000 */
.L_x_114:
[----:B------:R-:W-:Y:S01]  /*5150*/  LOP3.LUT R7, R8, 0x80000000, R7, 0x48, !PT ;  /* 0x8000000008077812 */ /* 0x000fe200078e4807 */
[----:B------:R-:W-:Y:S06]  /*5160*/  BRA `(.L_x_118) ;  /* 0x00000000000c7947 */ /* 0x000fec0003800000 */
.L_x_113:
[----:B------:R-:W0:Y:S01]  /*5170*/  MUFU.RSQ R7, -QNAN ;  /* 0xffc0000000077908 */ /* 0x000e220000001400 */
[----:B------:R-:W-:Y:S05]  /*5180*/  BRA `(.L_x_118) ;  /* 0x0000000000047947 */ /* 0x000fea0003800000 */
.L_x_112:
[----:B------:R-:W-:-:S07]  /*5190*/  FADD.FTZ R7, R0, R3 ;  /* 0x0000000300077221 */ /* 0x000fce0000010000 */
.L_x_118:
[----:B------:R-:W-:Y:S02]  /*51a0*/  HFMA2 R3, -RZ, RZ, 0, 0 ;  /* 0x00000000ff037431 */ /* 0x000fe400000001ff */
[----:B------:R-:W-:-:S04]  /*51b0*/  IMAD.MOV.U32 R2, RZ, RZ, R4 ;  /* 0x000000ffff027224 */ /* 0x000fc800078e0004 */
[----:B0-----:R-:W-:Y:S05]  /*51c0*/  RET.REL.NODEC R2 `(_Z5tracePK6SpherejP4Vec3jj) ;  /* 0xffffffac028c7950 */ /* 0x001fea0003c3ffff */
        .type           $_Z5tracePK6SpherejP4Vec3jj$__internal_accurate_pow,@function
        .size           $_Z5tracePK6SpherejP4Vec3jj$__internal_accurate_pow,(.L_x_125 - $_Z5tracePK6SpherejP4Vec3jj$__internal_accurate_pow)
$_Z5tracePK6SpherejP4Vec3jj$__internal_accurate_pow:
[----:B------:R-:W-:Y:S01]  /*51d0*/  DADD R36, -RZ, |R8| ;  /* 0x00000000ff247229 */ /* 0x000fe20000000508 */
[----:B------:R-:W-:Y:S01]  /*51e0*/  MOV R24, RZ ;  /* 0x000000ff00187202 */ /* 0x000fe20000000f00 */
[----:B------:R-:W-:Y:S01]  /*51f0*/  UMOV UR4, 0x7d2cafe2 ;  /* 0x7d2cafe200047882 */ /* 0x000fe20000000000 */
[----:B------:R-:W-:Y:S01]  /*5200*/  UMOV UR5, 0x3eb0f5ff ;  /* 0x3eb0f5ff00057882 */ /* 0x000fe20000000000 */
[----:B------:R-:W-:Y:S01]  /*5210*/  UMOV UR8, 0x3b39803f ;  /* 0x3b39803f00087882 */ /* 0x000fe20000000000 */
[----:B------:R-:W-:-:S05]  /*5220*/  UMOV UR9, 0x3c7abc9e ;  /* 0x3c7abc9e00097882 */ /* 0x000fca0000000000 */
[----:B------:R-:W-:Y:S02]  /*5230*/  ISETP.GT.U32.AND P0, PT, R37, 0xfffff, PT ;  /* 0x000fffff2500780c */ /* 0x000fe40003f04070 */
[----:B------:R-:W-:-:S11]  /*5240*/  MOV R22, R37 ;  /* 0x0000002500167202 */ /* 0x000fd60000000f00 */
[----:B------:R-:W-:-:S10]  /*5250*/  @!P0 DMUL R10, R36, 1.80143985094819840000e+16 ;  /* 0x43500000240a8828 */ /* 0x000fd40000000000 */
[----:B------:R-:W-:-:S05]  /*5260*/  @!P0 IMAD.MOV.U32 R22, RZ, RZ, R11 ;  /* 0x000000ffff168224 */ /* 0x000fca00078e000b */
[----:B------:R-:W-:-:S04]  /*5270*/  LOP3.LUT R22, R22, 0x800fffff, RZ, 0xc0, !PT ;  /* 0x800fffff16167812 */ /* 0x000fc800078ec0ff */
[----:B------:R-:W-:Y:S02]  /*5280*/  LOP3.LUT R23, R22, 0x3ff00000, RZ, 0xfc, !PT ;  /* 0x3ff0000016177812 */ /* 0x000fe400078efcff */
[----:B------:R-:W-:Y:S02]  /*5290*/  MOV R22, R36 ;  /* 0x0000002400167202 */ /* 0x000fe40000000f00 */
[----:B------:R-:W-:Y:S02]  /*52a0*/  ISETP.GE.U32.AND P1, PT, R23, 0x3ff6a09f, PT ;  /* 0x3ff6a09f1700780c */ /* 0x000fe40003f26070 */
[----:B------:R-:W-:Y:S02]  /*52b0*/  @!P0 MOV R22, R10 ;  /* 0x0000000a00168202 */ /* 0x000fe40000000f00 */
[----:B------:R-:W-:Y:S02]  /*52c0*/  SHF.R.U32.HI R36, RZ, 0x14, R37 ;  /* 0x00000014ff247819 */ /* 0x000fe40000011625 */
[----:B------:R-:W-:-:S07]  /*52d0*/  @!P0 LEA.HI R36, R11, 0xffffffca, RZ, 0xc ;  /* 0xffffffca0b248811 */ /* 0x000fce00078f60ff */
[----:B------:R-:W-:-:S05]  /*52e0*/  @P1 VIADD R25, R23, 0xfff00000 ;  /* 0xfff0000017191836 */ /* 0x000fca0000000000 */
[----:B------:R-:W-:-:S06]  /*52f0*/  @P1 MOV R23, R25 ;  /* 0x0000001900171202 */ /* 0x000fcc0000000f00 */
[C---:B------:R-:W-:Y:S02]  /*5300*/  DADD R28, R22.reuse, 1 ;  /* 0x3ff00000161c7429 */ /* 0x040fe40000000000 */
[----:B------:R-:W-:-:S04]  /*5310*/  DADD R22, R22, -1 ;  /* 0xbff0000016167429 */ /* 0x000fc80000000000 */
[----:B------:R-:W0:Y:S02]  /*5320*/  MUFU.RCP64H R25, R29 ;  /* 0x0000001d00197308 */ /* 0x000e240000001800 */
[----:B0-----:R-:W-:-:S08]  /*5330*/  DFMA R26, -R28, R24, 1 ;  /* 0x3ff000001c1a742b */ /* 0x001fd00000000118 */
[----:B------:R-:W-:-:S08]  /*5340*/  DFMA R26, R26, R26, R26 ;  /* 0x0000001a1a1a722b */ /* 0x000fd0000000001a */
[----:B------:R-:W-:-:S08]  /*5350*/  DFMA R26, R24, R26, R24 ;  /* 0x0000001a181a722b */ /* 0x000fd00000000018 */
[----:B------:R-:W-:-:S08]  /*5360*/  DMUL R34, R22, R26 ;  /* 0x0000001a16227228 */ /* 0x000fd00000000000 */
[----:B------:R-:W-:-:S08]  /*5370*/  DFMA R34, R22, R26, R34 ;  /* 0x0000001a1622722b */ /* 0x000fd00000000022 */
[----:B------:R-:W-:Y:S02]  /*5380*/  DADD R32, R22, -R34 ;  /* 0x0000000016207229 */ /* 0x000fe40000000822 */
[----:B------:R-:W-:-:S06]  /*5390*/  DMUL R24, R34, R34 ;  /* 0x0000002222187228 */ /* 0x000fcc0000000000 */
[----:B------:R-:W-:-:S08]  /*53a0*/  DADD R32, R32, R32 ;  /* 0x0000000020207229 */ /* 0x000fd00000000020 */
[----:B------:R-:W-:Y:S01]  /*53b0*/  DFMA R32, R22, -R34, R32 ;  /* 0x800000221620722b */ /* 0x000fe20000000020 */
[----:B------:R-:W-:Y:S01]  /*53c0*/  IMAD.MOV.U32 R22, RZ, RZ, 0x41ad3b5a ;  /* 0x41ad3b5aff167424 */ /* 0x000fe200078e00ff */
[----:B------:R-:W-:-:S06]  /*53d0*/  MOV R23, 0x3ed0f5d2 ;  /* 0x3ed0f5d200177802 */ /* 0x000fcc0000000f00 */
[----:B------:R-:W-:Y:S02]  /*53e0*/  DMUL R32, R26, R32 ;  /* 0x000000201a207228 */ /* 0x000fe40000000000 */
[----:B------:R-:W-:Y:S01]  /*53f0*/  DFMA R22, R24, UR4, R22 ;  /* 0x0000000418167c2b */ /* 0x000fe20008000016 */
[----:B------:R-:W-:Y:S01]  /*5400*/  UMOV UR4, 0x75488a3f ;  /* 0x75488a3f00047882 */ /* 0x000fe20000000000 */
[----:B------:R-:W-:Y:S01]  /*5410*/  UMOV UR5, 0x3ef3b20a ;  /* 0x3ef3b20a00057882 */ /* 0x000fe20000000000 */
[----:B------:R-:W-:-:S05]  /*5420*/  DMUL R26, R34, R34 ;  /* 0x00000022221a7228 */ /* 0x000fca0000000000 */
[----:B------:R-:W-:Y:S01]  /*5430*/  DFMA R22, R24, R22, UR4 ;  /* 0x0000000418167e2b */ /* 0x000fe20008000016 */
[----:B------:R-:W-:Y:S01]  /*5440*/  UMOV UR4, 0xe4faecd5 ;  /* 0xe4faecd500047882 */ /* 0x000fe20000000000 */
[----:B------:R-:W-:Y:S01]  /*5450*/  UMOV UR5, 0x3f1745cd ;  /* 0x3f1745cd00057882 */ /* 0x000fe20000000000 */
[----:B------:R-:W-:-:S05]  /*5460*/  DFMA R10, R34, R34, -R26 ;  /* 0x00000022220a722b */ /* 0x000fca000000081a */
[----:B------:R-:W-:Y:S01]  /*5470*/  DFMA R22, R24, R22, UR4 ;  /* 0x0000000418167e2b */ /* 0x000fe20008000016 */
[----:B------:R-:W-:Y:S01]  /*5480*/  UMOV UR4, 0x258a578b ;  /* 0x258a578b00047882 */ /* 0x000fe20000000000 */
[----:B------:R-:W-:-:S06]  /*5490*/  UMOV UR5, 0x3f3c71c7 ;  /* 0x3f3c71c700057882 */ /* 0x000fcc0000000000 */
        /* <DEDUP_REMOVED lines=9> */
[----:B------:R-:W-:-:S08]  /*5530*/  DFMA R30, R24, R22, UR4 ;  /* 0x00000004181e7e2b */ /* 0x000fd00008000016 */
[----:B------:R-:W-:Y:S01]  /*5540*/  DADD R28, -R30, UR4 ;  /* 0x000000041e1c7e29 */ /* 0x000fe20008000100 */
[----:B------:R-:W-:Y:S01]  /*5550*/  UMOV UR4, 0xb9e7b0 ;  /* 0x00b9e7b000047882 */ /* 0x000fe20000000000 */
[----:B------:R-:W-:-:S06]  /*5560*/  UMOV UR5, 0x3c46a4cb ;  /* 0x3c46a4cb00057882 */ /* 0x000fcc0000000000 */
[----:B------:R-:W-:Y:S01]  /*5570*/  DFMA R28, R24, R22, R28 ;  /* 0x00000016181c722b */ /* 0x000fe2000000001c */
[----:B------:R-:W-:Y:S01]  /*5580*/  IADD3 R25, PT, PT, R33, 0x100000, RZ ;  /* 0x0010000021197810 */ /* 0x000fe20007ffe0ff */
[----:B------:R-:W-:-:S06]  /*5590*/  IMAD.MOV.U32 R24, RZ, RZ, R32 ;  /* 0x000000ffff187224 */ /* 0x000fcc00078e0020 */
[----:B------:R-:W-:Y:S01]  /*55a0*/  DADD R28, R28, -UR4 ;  /* 0x800000041c1c7e29 */ /* 0x000fe20008000000 */
[----:B------:R-:W-:Y:S01]  /*55b0*/  UMOV UR4, 0x80000000 ;  /* 0x8000000000047882 */ /* 0x000fe20000000000 */
[C---:B------:R-:W-:Y:S01]  /*55c0*/  DFMA R24, R34.reuse, R24, R10 ;  /* 0x000000182218722b */ /* 0x040fe2000000000a */
[----:B------:R-:W-:Y:S01]  /*55d0*/  UMOV UR5, 0x43300000 ;  /* 0x4330000000057882 */ /* 0x000fe20000000000 */
[----:B------:R-:W-:-:S08]  /*55e0*/  DMUL R10, R34, R26 ;  /* 0x0000001a220a7228 */ /* 0x000fd00000000000 */
[----:B------:R-:W-:-:S08]  /*55f0*/  DFMA R22, R34, R26, -R10 ;  /* 0x0000001a2216722b */ /* 0x000fd0000000080a */
[----:B------:R-:W-:-:S08]  /*5600*/  DFMA R22, R32, R26, R22 ;  /* 0x0000001a2016722b */ /* 0x000fd00000000016 */
[----:B------:R-:W-:Y:S02]  /*5610*/  DFMA R22, R34, R24, R22 ;  /* 0x000000182216722b */ /* 0x000fe40000000016 */
[----:B------:R-:W-:-:S08]  /*5620*/  DADD R24, R30, R28 ;  /* 0x000000001e187229 */ /* 0x000fd0000000001c */
[----:B------:R-:W-:-:S08]  /*5630*/  DADD R30, R30, -R24 ;  /* 0x000000001e1e7229 */ /* 0x000fd00000000818 */
[----:B------:R-:W-:Y:S02]  /*5640*/  DADD R30, R28, R30 ;  /* 0x000000001c1e7229 */ /* 0x000fe4000000001e */
[----:B------:R-:W-:-:S08]  /*5650*/  DMUL R28, R24, R10 ;  /* 0x0000000a181c7228 */ /* 0x000fd00000000000 */
[----:B------:R-:W-:-:S08]  /*5660*/  DFMA R26, R24, R10, -R28 ;  /* 0x0000000a181a722b */ /* 0x000fd0000000081c */
[----:B------:R-:W-:Y:S01]  /*5670*/  DFMA R22, R24, R22, R26 ;  /* 0x000000161816722b */ /* 0x000fe2000000001a */
[C---:B------:R-:W-:Y:S01]  /*5680*/  IADD3 R24, PT, PT, R36.reuse, -0x3ff, RZ ;  /* 0xfffffc0124187810 */ /* 0x040fe20007ffe0ff */
[----:B------:R-:W-:Y:S01]  /*5690*/  IMAD.MOV.U32 R25, RZ, RZ, 0x43300000 ;  /* 0x43300000ff197424 */ /* 0x000fe200078e00ff */
[----:B------:R-:W-:-:S05]  /*56a0*/  @P1 IADD3 R24, PT, PT, R36, -0x3fe, RZ ;  /* 0xfffffc0224181810 */ /* 0x000fca0007ffe0ff */
[----:B------:R-:W-:Y:S01]  /*56b0*/  DFMA R30, R30, R10, R22 ;  /* 0x0000000a1e1e722b */ /* 0x000fe20000000016 */
[----:B------:R-:W-:-:S06]  /*56c0*/  LOP3.LUT R24, R24, 0x80000000, RZ, 0x3c, !PT ;  /* 0x8000000018187812 */ /* 0x000fcc00078e3cff */
[----:B------:R-:W-:Y:S01]  /*56d0*/  DADD R24, R24, -UR4 ;  /* 0x8000000418187e29 */ /* 0x000fe20008000000 */
[----:B------:R-:W-:Y:S01]  /*56e0*/  UMOV UR4, 0xfefa39ef ;  /* 0xfefa39ef00047882 */ /* 0x000fe20000000000 */
[----:B------:R-:W-:Y:S01]  /*56f0*/  DADD R22, R28, R30 ;  /* 0x000000001c167229 */ /* 0x000fe2000000001e */
[----:B------:R-:W-:-:S07]  /*5700*/  UMOV UR5, 0x3fe62e42 ;  /* 0x3fe62e4200057882 */ /* 0x000fce0000000000 */
[--C-:B------:R-:W-:Y:S02]  /*5710*/  DADD R10, R34, R22.reuse ;  /* 0x00000000220a7229 */ /* 0x100fe40000000016 */
[----:B------:R-:W-:-:S06]  /*5720*/  DADD R28, R28, -R22 ;  /* 0x000000001c1c7229 */ /* 0x000fcc0000000816 */
[----:B------:R-:W-:Y:S02]  /*5730*/  DADD R34, R34, -R10 ;  /* 0x0000000022227229 */ /* 0x000fe4000000080a */
[----:B------:R-:W-:-:S06]  /*5740*/  DADD R28, R30, R28 ;  /* 0x000000001e1c7229 */ /* 0x000fcc000000001c */
[----:B------:R-:W-:-:S08]  /*5750*/  DADD R34, R22, R34 ;  /* 0x0000000016227229 */ /* 0x000fd00000000022 */
[----:B------:R-:W-:-:S08]  /*5760*/  DADD R28, R28, R34 ;  /* 0x000000001c1c7229 */ /* 0x000fd00000000022 */
[----:B------:R-:W-:-:S08]  /*5770*/  DADD R32, R32, R28 ;  /* 0x0000000020207229 */ /* 0x000fd0000000001c */
[----:B------:R-:W-:-:S08]  /*5780*/  DADD R26, R10, R32 ;  /* 0x000000000a1a7229 */ /* 0x000fd00000000020 */
[--C-:B------:R-:W-:Y:S02]  /*5790*/  DFMA R22, R24, UR4, R26.reuse ;  /* 0x0000000418167c2b */ /* 0x100fe4000800001a */
[----:B------:R-:W-:-:S06]  /*57a0*/  DADD R28, R10, -R26 ;  /* 0x000000000a1c7229 */ /* 0x000fcc000000081a */
[----:B------:R-:W-:Y:S02]  /*57b0*/  DFMA R10, R24, -UR4, R22 ;  /* 0x80000004180a7c2b */ /* 0x000fe40008000016 */
[----:B------:R-:W-:-:S06]  /*57c0*/  DADD R28, R32, R28 ;  /* 0x00000000201c7229 */ /* 0x000fcc000000001c */
[----:B------:R-:W-:-:S08]  /*57d0*/  DADD R10, -R26, R10 ;  /* 0x000000001a0a7229 */ /* 0x000fd0000000010a */
[----:B------:R-:W-:-:S08]  /*57e0*/  DADD R10, R28, -R10 ;  /* 0x000000001c0a7229 */ /* 0x000fd0000000080a */
[----:B------:R-:W-:-:S08]  /*57f0*/  DFMA R24, R24, UR8, R10 ;  /* 0x0000000818187c2b */ /* 0x000fd0000800000a */
[----:B------:R-:W-:-:S08]  /*5800*/  DADD R10, R22, R24 ;  /* 0x00000000160a7229 */ /* 0x000fd00000000018 */
[----:B------:R-:W-:Y:S02]  /*5810*/  DADD R22, R22, -R10 ;  /* 0x0000000016167229 */ /* 0x000fe4000000080a */
[----:B------:R-:W-:-:S06]  /*5820*/  DMUL R30, R10, 3 ;  /* 0x400800000a1e7828 */ /* 0x000fcc0000000000 */
[----:B------:R-:W-:Y:S02]  /*5830*/  DADD R22, R24, R22 ;  /* 0x0000000018167229 */ /* 0x000fe40000000016 */
[----:B------:R-:W-:Y:S01]  /*5840*/  DFMA R28, R10, 3, -R30 ;  /* 0x400800000a1c782b */ /* 0x000fe2000000081e */
[----:B------:R-:W-:Y:S01]  /*5850*/  HFMA2 R11, -RZ, RZ, 1.9912109375, 0.00128841400146484375 ;  /* 0x3ff71547ff0b7431 */ /* 0x000fe200000001ff */
[----:B------:R-:W-:-:S06]  /*5860*/  MOV R10, 0x652b82fe ;  /* 0x652b82fe000a7802 */ /* 0x000fcc0000000f00 */
[----:B------:R-:W-:-:S08]  /*5870*/  DFMA R28, R22, 3, R28 ;  /* 0x40080000161c782b */ /* 0x000fd0000000001c */
[----:B------:R-:W-:-:S08]  /*5880*/  DADD R22, R30, R28 ;  /* 0x000000001e167229 */ /* 0x000fd0000000001c */
[----:B------:R-:W-:Y:S02]  /*5890*/  DFMA R10, R22, R10, 6.75539944105574400000e+15 ;  /* 0x43380000160a742b */ /* 0x000fe4000000000a */
[----:B------:R-:W-:Y:S01]  /*58a0*/  FSETP.GEU.AND P0, PT, |R23|, 4.1917929649353027344, PT ;  /* 0x4086232b1700780b */ /* 0x000fe20003f0e200 */
[----:B------:R-:W-:-:S05]  /*58b0*/  DADD R30, R30, -R22 ;  /* 0x000000001e1e7229 */ /* 0x000fca0000000816 */
[----:B------:R-:W-:-:S03]  /*58c0*/  DADD R24, R10, -6.75539944105574400000e+15 ;  /* 0xc33800000a187429 */ /* 0x000fc60000000000 */
[----:B------:R-:W-:-:S05]  /*58d0*/  DADD R28, R28, R30 ;  /* 0x000000001c1c7229 */ /* 0x000fca000000001e */
[----:B------:R-:W-:Y:S01]  /*58e0*/  DFMA R26, R24, -UR4, R22 ;  /* 0x80000004181a7c2b */ /* 0x000fe20008000016 */
[----:B------:R-:W-:Y:S01]  /*58f0*/  UMOV UR4, 0x3b39803f ;  /* 0x3b39803f00047882 */ /* 0x000fe20000000000 */
[----:B------:R-:W-:-:S06]  /*5900*/  UMOV UR5, 0x3c7abc9e ;  /* 0x3c7abc9e00057882 */ /* 0x000fcc0000000000 */
[----:B------:R-:W-:Y:S01]  /*5910*/  DFMA R26, R24, -UR4, R26 ;  /* 0x80000004181a7c2b */ /* 0x000fe2000800001a */
[----:B------:R-:W-:Y:S01]  /*5920*/  UMOV UR4, 0x69ce2bdf ;  /* 0x69ce2bdf00047882 */ /* 0x000fe20000000000 */
[----:B------:R-:W-:Y:S01]  /*5930*/  IMAD.MOV.U32 R24, RZ, RZ, -0x35dec16 ;  /* 0xfca213eaff187424 */ /* 0x000fe200078e00ff */
[----:B------:R-:W-:Y:S01]  /*5940*/  MOV R25, 0x3e928af3 ;  /* 0x3e928af300197802 */ /* 0x000fe20000000f00 */
[----:B------:R-:W-:-:S05]  /*5950*/  UMOV UR5, 0x3e5ade15 ;  /* 0x3e5ade1500057882 */ /* 0x000fca0000000000 */
[----:B------:R-:W-:Y:S01]  /*5960*/  DFMA R24, R26, UR4, R24 ;  /* 0x000000041a187c2b */ /* 0x000fe20008000018 */
        /* <DEDUP_REMOVED lines=24> */
[----:B------:R-:W-:-:S08]  /*5af0*/  DFMA R24, R26, R24, 1 ;  /* 0x3ff000001a18742b */ /* 0x000fd00000000018 */
[----:B------:R-:W-:-:S10]  /*5b00*/  DFMA R24, R26, R24, 1 ;  /* 0x3ff000001a18742b */ /* 0x000fd40000000018 */
[----:B------:R-:W-:Y:S01]  /*5b10*/  LEA R27, R10, R25, 0x14 ;  /* 0x000000190a1b7211 */ /* 0x000fe200078ea0ff */
[----:B------:R-:W-:Y:S01]  /*5b20*/  IMAD.MOV.U32 R26, RZ, RZ, R24 ;  /* 0x000000ffff1a7224 */ /* 0x000fe200078e0018 */
[----:B------:R-:W-:Y:S06]  /*5b30*/  @!P0 BRA `(.L_x_119) ;  /* 0x0000000000308947 */ /* 0x000fec0003800000 */
[----:B------:R-:W-:Y:S01]  /*5b40*/  FSETP.GEU.AND P1, PT, |R23|, 4.2275390625, PT ;  /* 0x408748001700780b */ /* 0x000fe20003f2e200 */
[C---:B------:R-:W-:Y:S02]  /*5b50*/  DADD R26, R22.reuse, +INF ;  /* 0x7ff00000161a7429 */ /* 0x040fe40000000000 */
[----:B------:R-:W-:-:S08]  /*5b60*/  DSETP.GEU.AND P0, PT, R22, RZ, PT ;  /* 0x000000ff1600722a */ /* 0x000fd00003f0e000 */
[----:B------:R-:W-:Y:S02]  /*5b70*/  FSEL R26, R26, RZ, P0 ;  /* 0x000000ff1a1a7208 */ /* 0x000fe40000000000 */
[----:B------:R-:W-:Y:S02]  /*5b80*/  @!P1 LEA.HI R11, R10, R10, RZ, 0x1 ;  /* 0x0000000a0a0b9211 */ /* 0x000fe400078f08ff */
[----:B------:R-:W-:Y:S02]  /*5b90*/  FSEL R27, R27, RZ, P0 ;  /* 0x000000ff1b1b7208 */ /* 0x000fe40000000000 */
[----:B------:R-:W-:-:S04]  /*5ba0*/  @!P1 SHF.R.S32.HI R11, RZ, 0x1, R11 ;  /* 0x00000001ff0b9819 */ /* 0x000fc8000001140b */
[----:B------:R-:W-:Y:S02]  /*5bb0*/  @!P1 IADD3 R10, PT, PT, R10, -R11, RZ ;  /* 0x8000000b0a0a9210 */ /* 0x000fe40007ffe0ff */
[----:B------:R-:W-:Y:S02]  /*5bc0*/  @!P1 LEA R25, R11, R25, 0x14 ;  /* 0x000000190b199211 */ /* 0x000fe400078ea0ff */
[----:B------:R-:W-:Y:S01]  /*5bd0*/  @!P1 LEA R11, R10, 0x3ff00000, 0x14 ;  /* 0x3ff000000a0b9811 */ /* 0x000fe200078ea0ff */
[----:B------:R-:W-:-:S06]  /*5be0*/  @!P1 IMAD.MOV.U32 R10, RZ, RZ, RZ ;  /* 0x000000ffff0a9224 */ /* 0x000fcc00078e00ff */
[----:B------:R-:W-:-:S11]  /*5bf0*/  @!P1 DMUL R26, R24, R10 ;  /* 0x0000000a181a9228 */ /* 0x000fd60000000000 */
.L_x_119:
[----:B------:R-:W-:Y:S01]  /*5c00*/  DFMA R28, R28, R26, R26 ;  /* 0x0000001a1c1c722b */ /* 0x000fe2000000001a */
[----:B------:R-:W-:Y:S01]  /*5c10*/  MOV R10, R6 ;  /* 0x00000006000a7202 */ /* 0x000fe20000000f00 */
[----:B------:R-:W-:Y:S01]  /*5c20*/  DSETP.NEU.AND P0, PT, |R26|, +INF , PT ;  /* 0x7ff000001a00742a */ /* 0x000fe20003f0d200 */
[----:B------:R-:W-:-:S07]  /*5c30*/  MOV R11, 0x0 ;  /* 0x00000000000b7802 */ /* 0x000fce0000000f00 */
[----:B------:R-:W-:Y:S02]  /*5c40*/  FSEL R25, R26, R28, !P0 ;  /* 0x0000001c1a197208 */ /* 0x000fe40004000000 */
[----:B------:R-:W-:Y:S01]  /*5c50*/  FSEL R26, R27, R29, !P0 ;  /* 0x0000001d1b1a7208 */ /* 0x000fe20004000000 */
[----:B------:R-:W-:Y:S06]  /*5c60*/  RET.REL.NODEC R10 `(_Z5tracePK6SpherejP4Vec3jj) ;  /* 0xffffffa00ae47950 */ /* 0x000fec0003c3ffff */
.L_x_120:
[----:B------:R-:W-:-:S00]  /*5c70*/  BRA `(.L_x_120) ;  /* 0xfffffffc00fc7947 */ /* 0x000fc0000383ffff */
[----:B------:R-:W-:-:S00]  /*5c80*/  NOP ;  /* 0x0000000000007918 */ /* 0x000fc00000000000 */
[----:B------:R-:W-:-:S00]  /*5c90*/  NOP ;  /* 0x0000000000007918 */ /* 0x000fc00000000000 */
[----:B------:R-:W-:-:S00]  /*5ca0*/  NOP ;  /* 0x0000000000007918 */ /* 0x000fc00000000000 */
[----:B------:R-:W-:-:S00]  /*5cb0*/  NOP ;  /* 0x0000000000007918 */ /* 0x000fc00000000000 */
[----:B------:R-:W-:-:S00]  /*5cc0*/  NOP ;  /* 0x0000000000007918 */ /* 0x000fc00000000000 */
[----:B------:R-:W-:-:S00]  /*5cd0*/  NOP ;  /* 0x0000000000007918 */ /* 0x000fc00000000000 */
[----:B------:R-:W-:-:S00]  /*5ce0*/  NOP ;  /* 0x0000000000007918 */ /* 0x000fc00000000000 */
[----:B------:R-:W-:-:S00]  /*5cf0*/  NOP ;  /* 0x0000000000007918 */ /* 0x000fc00000000000 */
.L_x_125:


//--------------------- .nv.shared._Z5tracePK6SpherejP4Vec3jj --------------------------
	.section	.nv.shared._Z5tracePK6SpherejP4Vec3jj,"aw",@nobits
	.sectionflags	@""
	.align	16
	.zero		1024


//--------------------- .nv.shared.reserved.0     --------------------------
	.section	.nv.shared.reserved.0,"aw",@nobits
	.weak		__nv_reservedSMEM_offset_0_alias
	.size		__nv_reservedSMEM_offset_0_alias, 0, 64
	.other		__nv_reservedSMEM_offset_0_alias,@"STO_CUDA_RESERVED_SHARED STV_DEFAULT"
__nv_reservedSMEM_offset_0_alias:
	.zero		0
	.zero		64


//--------------------- .nv.constant0._Z5tracePK6SpherejP4Vec3jj --------------------------
	.section	.nv.constant0._Z5tracePK6SpherejP4Vec3jj,"a",@progbits
	.sectionflags	@""
	.align	4
.nv.constant0._Z5tracePK6SpherejP4Vec3jj:
	.zero		928


//--------------------- SYMBOLS --------------------------

	.type		.nv.reservedSmem.offset0,@object
	.size		.nv.reservedSmem.offset0,0x4
	.type		.nv.reservedSmem.cap,@object
	.size		.nv.reservedSmem.cap,0x4
